	.headerflags	@"EF_CUDA_TEXMODE_UNIFIED EF_CUDA_64BIT_ADDRESS EF_CUDA_ACCELERATORS EF_CUDA_SM90 EF_CUDA_VIRTUAL_SM(EF_CUDA_SM90)"
	.elftype	@"ET_EXEC"


//--------------------- .nv.info                  --------------------------
	.section	.nv.info,"",@"SHT_CUDA_INFO"
	.align	4


	//----- nvinfo : EIATTR_REGCOUNT
	.align		4
        /*0000*/ 	.byte	0x04, 0x2f
        /*0002*/ 	.short	(.L_1 - .L_0)
	.align		4
.L_0:
        /*0004*/ 	.word	index@(triton_poi_fused_avg_pool2d_convolution_53)
        /*0008*/ 	.word	0x00000028


	//----- nvinfo : EIATTR_MIN_STACK_SIZE
	.align		4
.L_1:
        /*000c*/ 	.byte	0x04, 0x12
        /*000e*/ 	.short	(.L_3 - .L_2)
	.align		4
.L_2:
        /*0010*/ 	.word	index@(triton_poi_fused_avg_pool2d_convolution_53)
        /*0014*/ 	.word	0x00000000


	//----- nvinfo : EIATTR_FRAME_SIZE
	.align		4
.L_3:
        /*0018*/ 	.byte	0x04, 0x11
        /*001a*/ 	.short	(.L_5 - .L_4)
	.align		4
.L_4:
        /*001c*/ 	.word	index@(triton_poi_fused_avg_pool2d_convolution_53)
        /*0020*/ 	.word	0x00000000


	//----- nvinfo : EIATTR_MIN_STACK_SIZE
	.align		4
.L_5:
        /*0024*/ 	.byte	0x04, 0x12
        /*0026*/ 	.short	(.L_7 - .L_6)
	.align		4
.L_6:
        /*0028*/ 	.word	index@(triton_poi_fused_avg_pool2d_convolution_53)
        /*002c*/ 	.word	0x00000000
.L_7:


//--------------------- .nv.info.triton_poi_fused_avg_pool2d_convolution_53 --------------------------
	.section	.nv.info.triton_poi_fused_avg_pool2d_convolution_53,"",@"SHT_CUDA_INFO"
	.sectionflags	@""
	.align	4


	//----- nvinfo : EIATTR_CUDA_API_VERSION
	.align		4
        /*0000*/ 	.byte	0x04, 0x37
        /*0002*/ 	.short	(.L_9 - .L_8)
.L_8:
        /*0004*/ 	.word	0x0000007c


	//----- nvinfo : EIATTR_KPARAM_INFO
	.align		4
.L_9:
        /*0008*/ 	.byte	0x04, 0x17
        /*000a*/ 	.short	(.L_11 - .L_10)
.L_10:
        /*000c*/ 	.word	0x00000000
        /*0010*/ 	.short	0x0006
        /*0012*/ 	.short	0x002c
        /*0014*/ 	.byte	0x00, 0xf0, 0x11, 0x00


	//----- nvinfo : EIATTR_KPARAM_INFO
	.align		4
.L_11:
        /*0018*/ 	.byte	0x04, 0x17
        /*001a*/ 	.short	(.L_13 - .L_12)
.L_12:
        /*001c*/ 	.word	0x00000000
        /*0020*/ 	.short	0x0005
        /*0022*/ 	.short	0x0028
        /*0024*/ 	.byte	0x00, 0xf0, 0x11, 0x00


	//----- nvinfo : EIATTR_KPARAM_INFO
	.align		4
.L_13:
        /*0028*/ 	.byte	0x04, 0x17
        /*002a*/ 	.short	(.L_15 - .L_14)
.L_14:
        /*002c*/ 	.word	0x00000000
        /*0030*/ 	.short	0x0004
        /*0032*/ 	.short	0x0020
        /*0034*/ 	.byte	0x00, 0xf4, 0x21, 0x00


	//----- nvinfo : EIATTR_KPARAM_INFO
	.align		4
.L_15:
        /*0038*/ 	.byte	0x04, 0x17
        /*003a*/ 	.short	(.L_17 - .L_16)
.L_16:
        /*003c*/ 	.word	0x00000000
        /*0040*/ 	.short	0x0003
        /*0042*/ 	.short	0x0018
        /*0044*/ 	.byte	0x00, 0xf4, 0x21, 0x00


	//----- nvinfo : EIATTR_KPARAM_INFO
	.align		4
.L_17:
        /*0048*/ 	.byte	0x04, 0x17
        /*004a*/ 	.short	(.L_19 - .L_18)
.L_18:
        /*004c*/ 	.word	0x00000000
        /*0050*/ 	.short	0x0002
        /*0052*/ 	.short	0x0010
        /*0054*/ 	.byte	0x00, 0xf4, 0x21, 0x00


	//----- nvinfo : EIATTR_KPARAM_INFO
	.align		4
.L_19:
        /*0058*/ 	.byte	0x04, 0x17
        /*005a*/ 	.short	(.L_21 - .L_20)
.L_20:
        /*005c*/ 	.word	0x00000000
        /*0060*/ 	.short	0x0001
        /*0062*/ 	.short	0x0008
        /*0064*/ 	.byte	0x00, 0xf4, 0x21, 0x00


	//----- nvinfo : EIATTR_KPARAM_INFO
	.align		4
.L_21:
        /*0068*/ 	.byte	0x04, 0x17
        /*006a*/ 	.short	(.L_23 - .L_22)
.L_22:
        /*006c*/ 	.word	0x00000000
        /*0070*/ 	.short	0x0000
        /*0072*/ 	.short	0x0000
        /*0074*/ 	.byte	0x00, 0xf4, 0x21, 0x00


	//----- nvinfo : EIATTR_SPARSE_MMA_MASK
	.align		4
.L_23:
        /*0078*/ 	.byte	0x03, 0x50
        /*007a*/ 	.short	0x0000


	//----- nvinfo : EIATTR_MAXREG_COUNT
	.align		4
        /*007c*/ 	.byte	0x03, 0x1b
        /*007e*/ 	.short	0x00ff


	//----- nvinfo : EIATTR_EXIT_INSTR_OFFSETS
	.align		4
        /*0080*/ 	.byte	0x04, 0x1c
        /*0082*/ 	.short	(.L_25 - .L_24)


	//   ....[0]....
.L_24:
        /*0084*/ 	.word	0x000026f0


	//   ....[1]....
        /*0088*/ 	.word	0x00002730


	//----- nvinfo : EIATTR_REQNTID
	.align		4
.L_25:
        /*008c*/ 	.byte	0x04, 0x10
        /*008e*/ 	.short	(.L_27 - .L_26)
.L_26:
        /*0090*/ 	.word	0x00000080
        /*0094*/ 	.word	0x00000001
        /*0098*/ 	.word	0x00000001


	//----- nvinfo : EIATTR_CBANK_PARAM_SIZE
	.align		4
.L_27:
        /*009c*/ 	.byte	0x03, 0x19
        /*009e*/ 	.short	0x0030


	//----- nvinfo : EIATTR_PARAM_CBANK
	.align		4
        /*00a0*/ 	.byte	0x04, 0x0a
        /*00a2*/ 	.short	(.L_29 - .L_28)
	.align		4
.L_28:
        /*00a4*/ 	.word	index@(.nv.constant0.triton_poi_fused_avg_pool2d_convolution_53)
        /*00a8*/ 	.short	0x0210
        /*00aa*/ 	.short	0x0030


	//----- nvinfo : EIATTR_SW_WAR
	.align		4
.L_29:
        /*00ac*/ 	.byte	0x04, 0x36
        /*00ae*/ 	.short	(.L_31 - .L_30)
.L_30:
        /*00b0*/ 	.word	0x00000008
.L_31:


//--------------------- .nv.callgraph             --------------------------
	.section	.nv.callgraph,"",@"SHT_CUDA_CALLGRAPH"
	.align	4
	.sectionentsize	8
	.align		4
        /*0000*/ 	.word	0x00000000
	.align		4
        /*0004*/ 	.word	0xffffffff
	.align		4
        /*0008*/ 	.word	0x00000000
	.align		4
        /*000c*/ 	.word	0xfffffffe
	.align		4
        /*0010*/ 	.word	0x00000000
	.align		4
        /*0014*/ 	.word	0xfffffffd
	.align		4
        /*0018*/ 	.word	0x00000000
	.align		4
        /*001c*/ 	.word	0xfffffffc


//--------------------- .text.triton_poi_fused_avg_pool2d_convolution_53 --------------------------
	.section	.text.triton_poi_fused_avg_pool2d_convolution_53,"ax",@progbits
	.sectionflags	@"SHF_BARRIERS=1"
	.align	128
        .global         triton_poi_fused_avg_pool2d_convolution_53
        .type           triton_poi_fused_avg_pool2d_convolution_53,@function
        .size           triton_poi_fused_avg_pool2d_convolution_53,(.L_x_1 - triton_poi_fused_avg_pool2d_convolution_53)
        .other          triton_poi_fused_avg_pool2d_convolution_53,@"STO_CUDA_ENTRY STV_DEFAULT"
triton_poi_fused_avg_pool2d_convolution_53:
.text.triton_poi_fused_avg_pool2d_convolution_53:
[----:B------:R-:W0:Y:S08]  /*0000*/  LDC R1, c[0x0][0x28] ;  /* 0x00000a00ff017b82 */ /* 0x000e300000000800 */
[----:B------:R-:W1:Y:S01]  /*0010*/  S2UR UR8, SR_CTAID.X ;  /* 0x00000000000879c3 */ /* 0x000e620000002500 */
[----:B------:R-:W2:Y:S01]  /*0020*/  S2R R14, SR_CTAID.Y ;  /* 0x00000000000e7919 */ /* 0x000ea20000002600 */
[----:B------:R-:W-:Y:S01]  /*0030*/  CS2R R22, SRZ ;  /* 0x0000000000167805 */ /* 0x000fe2000001ff00 */
[----:B------:R-:W-:Y:S01]  /*0040*/  ULDC.64 UR12, c[0x0][0x208] ;  /* 0x00008200000c7ab9 */ /* 0x000fe20000000a00 */
[----:B------:R-:W-:Y:S01]  /*0050*/  CS2R R30, SRZ ;  /* 0x00000000001e7805 */ /* 0x000fe2000001ff00 */
[----:B------:R-:W3:Y:S03]  /*0060*/  S2R R18, SR_TID.X ;  /* 0x0000000000127919 */ /* 0x000ee60000002100 */
[----:B------:R-:W4:Y:S01]  /*0070*/  LDC.64 R8, c[0x0][0x210] ;  /* 0x00008400ff087b82 */ /* 0x000f220000000a00 */
[----:B-1----:R-:W-:-:S02]  /*0080*/  USHF.R.S32.HI UR4, URZ, 0x1f, UR8 ;  /* 0x0000001f3f047899 */ /* 0x002fc40008011408 */
[----:B------:R-:W-:Y:S02]  /*0090*/  UIADD3 UR7, UR8, -0x8, URZ ;  /* 0xfffffff808077890 */ /* 0x000fe4000fffe03f */
[----:B------:R-:W-:Y:S02]  /*00a0*/  ULEA.HI UR4, UR4, UR8, URZ, 0x3 ;  /* 0x0000000804047291 */ /* 0x000fe4000f8f183f */
[----:B------:R-:W-:Y:S02]  /*00b0*/  UIADD3 UR6, UR8, -0x9, URZ ;  /* 0xfffffff708067890 */ /* 0x000fe4000fffe03f */
[----:B------:R-:W-:Y:S01]  /*00c0*/  ULOP3.LUT UR5, UR4, 0xfffffff8, URZ, 0xc0, !UPT ;  /* 0xfffffff804057892 */ /* 0x000fe2000f8ec03f */
[----:B--2---:R-:W-:-:S03]  /*00d0*/  SHF.L.U32 R12, R14, 0xa, RZ ;  /* 0x0000000a0e0c7819 */ /* 0x004fc600000006ff */
[----:B------:R-:W-:Y:S01]  /*00e0*/  UIADD3 UR5, -UR5, UR8, URZ ;  /* 0x0000000805057290 */ /* 0x000fe2000fffe13f */
[----:B---3--:R-:W-:-:S03]  /*00f0*/  LOP3.LUT R25, R12, 0x7f, R18, 0xf8, !PT ;  /* 0x0000007f0c197812 */ /* 0x008fc600078ef812 */
[----:B------:R-:W-:Y:S01]  /*0100*/  UISETP.GT.AND UP1, UPT, UR5, -0x1, UPT ;  /* 0xffffffff0500788c */ /* 0x000fe2000bf24270 */
[C---:B------:R-:W-:Y:S01]  /*0110*/  LEA R7, R25.reuse, UR7, 0x6 ;  /* 0x0000000719077c11 */ /* 0x040fe2000f8e30ff */
[----:B------:R-:W-:Y:S01]  /*0120*/  UISETP.GT.AND UP2, UPT, UR5, URZ, UPT ;  /* 0x0000003f0500728c */ /* 0x000fe2000bf44270 */
[C---:B------:R-:W-:Y:S01]  /*0130*/  SHF.L.U32 R34, R25.reuse, 0x6, RZ ;  /* 0x0000000619227819 */ /* 0x040fe200000006ff */
[----:B------:R-:W-:Y:S01]  /*0140*/  UISETP.LT.U32.AND UP3, UPT, UR7, 0x38, UP1 ;  /* 0x000000380700788c */ /* 0x000fe20008f61070 */
[----:B------:R-:W-:Y:S01]  /*0150*/  LEA R3, R25, UR6, 0x6 ;  /* 0x0000000619037c11 */ /* 0x000fe2000f8e30ff */
[----:B----4-:R-:W-:Y:S01]  /*0160*/  IMAD.WIDE R6, R7, 0x4, R8 ;  /* 0x0000000407067825 */ /* 0x010fe200078e0208 */
[----:B------:R-:W-:-:S03]  /*0170*/  UISETP.LT.U32.AND UP0, UPT, UR7, 0x38, UP2 ;  /* 0x000000380700788c */ /* 0x000fc60009701070 */
[----:B------:R-:W-:Y:S01]  /*0180*/  PLOP3.LUT P1, PT, PT, PT, UP3, 0x80, 0x0 ;  /* 0x000000000000781c */ /* 0x000fe20003f2f038 */
[----:B------:R-:W-:Y:S02]  /*0190*/  VIADD R27, R34, 0x2000 ;  /* 0x00002000221b7836 */ /* 0x000fe40000000000 */
[----:B------:R-:W-:Y:S01]  /*01a0*/  PLOP3.LUT P0, PT, PT, PT, UP0, 0x80, 0x0 ;  /* 0x000000000000781c */ /* 0x000fe20003f0f008 */
[----:B------:R-:W-:-:S09]  /*01b0*/  IMAD.WIDE R2, R3, 0x4, R8 ;  /* 0x0000000403027825 */ /* 0x000fd200078e0208 */
[----:B------:R-:W2:Y:S01]  /*01c0*/  @P1 LDG.E.EL R22, desc[UR12][R6.64] ;  /* 0x0000000c06161981 */ /* 0x000ea2000c2e1900 */
[----:B------:R-:W-:Y:S02]  /*01d0*/  IADD3 R24, R34, 0x4000, RZ ;  /* 0x0000400022187810 */ /* 0x000fe40007ffe0ff */
[----:B------:R-:W-:Y:S01]  /*01e0*/  IADD3 R5, R27, UR6, RZ ;  /* 0x000000061b057c10 */ /* 0x000fe2000fffe0ff */
[----:B------:R-:W-:Y:S01]  /*01f0*/  HFMA2.MMA R19, -RZ, RZ, 0, 0 ;  /* 0x00000000ff137435 */ /* 0x000fe200000001ff */
[----:B------:R-:W-:Y:S01]  /*0200*/  IADD3 R21, R24, UR7, RZ ;  /* 0x0000000718157c10 */ /* 0x000fe2000fffe0ff */
[----:B------:R-:W-:Y:S01]  /*0210*/  VIADD R11, R24, UR6 ;  /* 0x00000006180b7c36 */ /* 0x000fe20008000000 */
[----:B------:R-:W-:Y:S01]  /*0220*/  IADD3 R17, R27, UR7, RZ ;  /* 0x000000071b117c10 */ /* 0x000fe2000fffe0ff */
[----:B------:R1:W3:Y:S01]  /*0230*/  @P0 LDG.E.EL R30, desc[UR12][R2.64] ;  /* 0x0000000c021e0981 */ /* 0x0002e2000c2e1900 */
[----:B------:R-:W-:Y:S01]  /*0240*/  IMAD.MOV.U32 R36, RZ, RZ, RZ ;  /* 0x000000ffff247224 */ /* 0x000fe200078e00ff */
[----:B------:R-:W-:Y:S01]  /*0250*/  CS2R R32, SRZ ;  /* 0x0000000000207805 */ /* 0x000fe2000001ff00 */
[----:B------:R-:W-:-:S04]  /*0260*/  IMAD.WIDE R4, R5, 0x4, R8 ;  /* 0x0000000405047825 */ /* 0x000fc800078e0208 */
[--C-:B------:R-:W-:Y:S01]  /*0270*/  IMAD.WIDE R10, R11, 0x4, R8.reuse ;  /* 0x000000040b0a7825 */ /* 0x100fe200078e0208 */
[----:B------:R4:W5:Y:S01]  /*0280*/  @P0 LDG.E.EL R36, desc[UR12][R4.64] ;  /* 0x0000000c04240981 */ /* 0x000962000c2e1900 */
[----:B-1----:R-:W-:Y:S02]  /*0290*/  CS2R R2, SRZ ;  /* 0x0000000000027805 */ /* 0x002fe4000001ff00 */
[----:B------:R-:W-:-:S04]  /*02a0*/  IMAD.WIDE R20, R21, 0x4, R8 ;  /* 0x0000000415147825 */ /* 0x000fc800078e0208 */
[----:B------:R-:W-:Y:S01]  /*02b0*/  IMAD.WIDE R16, R17, 0x4, R8 ;  /* 0x0000000411107825 */ /* 0x000fe200078e0208 */
[----:B------:R1:W3:Y:S03]  /*02c0*/  @P0 LDG.E.EL R2, desc[UR12][R10.64] ;  /* 0x0000000c0a020981 */ /* 0x0002e6000c2e1900 */
[----:B----4-:R-:W-:Y:S01]  /*02d0*/  VIADD R5, R34, 0x8000 ;  /* 0x0000800022057836 */ /* 0x010fe20000000000 */
[----:B------:R4:W3:Y:S04]  /*02e0*/  @P1 LDG.E.EL R33, desc[UR12][R20.64] ;  /* 0x0000000c14211981 */ /* 0x0008e8000c2e1900 */
[----:B------:R4:W3:Y:S01]  /*02f0*/  @P1 LDG.E.EL R19, desc[UR12][R16.64] ;  /* 0x0000000c10131981 */ /* 0x0008e2000c2e1900 */
[----:B-1----:R-:W-:-:S02]  /*0300*/  IADD3 R11, R5, UR7, RZ ;  /* 0x00000007050b7c10 */ /* 0x002fc4000fffe0ff */
[----:B------:R-:W-:Y:S02]  /*0310*/  IADD3 R26, R34, 0x6000, RZ ;  /* 0x00006000221a7810 */ /* 0x000fe40007ffe0ff */
[----:B----4-:R-:W-:Y:S01]  /*0320*/  IADD3 R21, R5, UR6, RZ ;  /* 0x0000000605157c10 */ /* 0x010fe2000fffe0ff */
[----:B------:R-:W-:Y:S02]  /*0330*/  IMAD.MOV.U32 R15, RZ, RZ, RZ ;  /* 0x000000ffff0f7224 */ /* 0x000fe400078e00ff */
[----:B------:R-:W-:Y:S01]  /*0340*/  IMAD.WIDE R10, R11, 0x4, R8 ;  /* 0x000000040b0a7825 */ /* 0x000fe200078e0208 */
[----:B0-----:R-:W-:-:S03]  /*0350*/  IADD3 R17, R26, UR7, RZ ;  /* 0x000000071a117c10 */ /* 0x001fc6000fffe0ff */
[--C-:B------:R-:W-:Y:S01]  /*0360*/  IMAD.WIDE R20, R21, 0x4, R8.reuse ;  /* 0x0000000415147825 */ /* 0x100fe200078e0208 */
[----:B------:R-:W-:Y:S01]  /*0370*/  MOV R0, RZ ;  /* 0x000000ff00007202 */ /* 0x000fe20000000f00 */
[----:B------:R-:W4:Y:S02]  /*0380*/  @P1 LDG.E.EL R15, desc[UR12][R10.64] ;  /* 0x0000000c0a0f1981 */ /* 0x000f24000c2e1900 */
[----:B------:R-:W-:Y:S02]  /*0390*/  VIADD R7, R26, UR6 ;  /* 0x000000061a077c36 */ /* 0x000fe40008000000 */
[----:B------:R-:W4:Y:S01]  /*03a0*/  @P0 LDG.E.EL R3, desc[UR12][R20.64] ;  /* 0x0000000c14030981 */ /* 0x000f22000c2e1900 */
[----:B------:R-:W-:-:S04]  /*03b0*/  IMAD.WIDE R16, R17, 0x4, R8 ;  /* 0x0000000411107825 */ /* 0x000fc800078e0208 */
[----:B------:R-:W-:Y:S01]  /*03c0*/  IMAD.WIDE R6, R7, 0x4, R8 ;  /* 0x0000000407067825 */ /* 0x000fe200078e0208 */
[----:B------:R-:W4:Y:S04]  /*03d0*/  @P1 LDG.E.EL R32, desc[UR12][R16.64] ;  /* 0x0000000c10201981 */ /* 0x000f28000c2e1900 */
[----:B------:R0:W4:Y:S01]  /*03e0*/  @P0 LDG.E.EL R0, desc[UR12][R6.64] ;  /* 0x0000000c06000981 */ /* 0x000122000c2e1900 */
[----:B------:R-:W-:Y:S01]  /*03f0*/  HFMA2.MMA R13, -RZ, RZ, 0, 0 ;  /* 0x00000000ff0d7435 */ /* 0x000fe200000001ff */
[----:B0-----:R-:W-:-:S04]  /*0400*/  IADD3 R7, R34, 0xa000, RZ ;  /* 0x0000a00022077810 */ /* 0x001fc80007ffe0ff */
[----:B------:R-:W-:Y:S01]  /*0410*/  IADD3 R17, R7, UR6, RZ ;  /* 0x0000000607117c10 */ /* 0x000fe2000fffe0ff */
[----:B------:R-:W-:Y:S01]  /*0420*/  VIADD R29, R7, UR7 ;  /* 0x00000007071d7c36 */ /* 0x000fe20008000000 */
[----:B------:R-:W-:-:S03]  /*0430*/  IADD3 R6, R34, 0xc000, RZ ;  /* 0x0000c00022067810 */ /* 0x000fc60007ffe0ff */
[----:B------:R-:W-:Y:S01]  /*0440*/  IMAD.WIDE R16, R17, 0x4, R8 ;  /* 0x0000000411107825 */ /* 0x000fe200078e0208 */
[----:B------:R-:W-:-:S03]  /*0450*/  IADD3 R21, R6, UR7, RZ ;  /* 0x0000000706157c10 */ /* 0x000fc6000fffe0ff */
[--C-:B------:R-:W-:Y:S01]  /*0460*/  IMAD.WIDE R28, R29, 0x4, R8.reuse ;  /* 0x000000041d1c7825 */ /* 0x100fe200078e0208 */
[----:B------:R0:W4:Y:S03]  /*0470*/  @P0 LDG.E.EL R23, desc[UR12][R16.64] ;  /* 0x0000000c10170981 */ /* 0x000126000c2e1900 */
[----:B------:R-:W-:Y:S01]  /*0480*/  VIADD R11, R6, UR6 ;  /* 0x00000006060b7c36 */ /* 0x000fe20008000000 */
[----:B------:R1:W4:Y:S01]  /*0490*/  @P1 LDG.E.EL R13, desc[UR12][R28.64] ;  /* 0x0000000c1c0d1981 */ /* 0x000322000c2e1900 */
[----:B------:R-:W-:Y:S01]  /*04a0*/  MOV R4, RZ ;  /* 0x000000ff00047202 */ /* 0x000fe20000000f00 */
[----:B------:R-:W-:-:S04]  /*04b0*/  IMAD.WIDE R20, R21, 0x4, R8 ;  /* 0x0000000415147825 */ /* 0x000fc800078e0208 */
[----:B0-----:R-:W-:Y:S01]  /*04c0*/  VIADD R17, R34, 0xe000 ;  /* 0x0000e00022117836 */ /* 0x001fe20000000000 */
[----:B------:R-:W-:Y:S01]  /*04d0*/  HFMA2.MMA R16, -RZ, RZ, 0, 0 ;  /* 0x00000000ff107435 */ /* 0x000fe200000001ff */
[--C-:B------:R-:W-:Y:S01]  /*04e0*/  IMAD.WIDE R10, R11, 0x4, R8.reuse ;  /* 0x000000040b0a7825 */ /* 0x100fe200078e0208 */
[----:B------:R-:W4:Y:S02]  /*04f0*/  @P1 LDG.E.EL R31, desc[UR12][R20.64] ;  /* 0x0000000c141f1981 */ /* 0x000f24000c2e1900 */
[----:B------:R-:W-:Y:S01]  /*0500*/  IADD3 R35, R17, UR6, RZ ;  /* 0x0000000611237c10 */ /* 0x000fe2000fffe0ff */
[----:B------:R-:W-:Y:S01]  /*0510*/  VIADD R37, R17, UR7 ;  /* 0x0000000711257c36 */ /* 0x000fe20008000000 */
[----:B------:R0:W4:Y:S01]  /*0520*/  @P0 LDG.E.EL R4, desc[UR12][R10.64] ;  /* 0x0000000c0a040981 */ /* 0x000122000c2e1900 */
[----:B-1----:R-:W-:Y:S01]  /*0530*/  CS2R R28, SRZ ;  /* 0x00000000001c7805 */ /* 0x002fe2000001ff00 */
[----:B------:R-:W-:Y:S01]  /*0540*/  UIADD3 UR6, UR5, 0x1, URZ ;  /* 0x0000000105067890 */ /* 0x000fe2000fffe03f */
[----:B------:R-:W-:-:S03]  /*0550*/  IMAD.WIDE R34, R35, 0x4, R8 ;  /* 0x0000000423227825 */ /* 0x000fc600078e0208 */
[----:B------:R-:W-:Y:S02]  /*0560*/  UISETP.GE.U32.AND UP0, UPT, UR6, 0x8, UPT ;  /* 0x000000080600788c */ /* 0x000fe4000bf06070 */
[----:B------:R1:W4:Y:S01]  /*0570*/  @P0 LDG.E.EL R16, desc[UR12][R34.64] ;  /* 0x0000000c22100981 */ /* 0x000322000c2e1900 */
[----:B0-----:R-:W-:Y:S01]  /*0580*/  IMAD.WIDE R10, R37, 0x4, R8 ;  /* 0x00000004250a7825 */ /* 0x001fe200078e0208 */
[----:B------:R-:W-:-:S04]  /*0590*/  UISETP.LT.U32.AND UP3, UPT, UR7, 0x38, !UP0 ;  /* 0x000000380700788c */ /* 0x000fc8000c761070 */
[----:B------:R0:W4:Y:S01]  /*05a0*/  @P1 LDG.E.EL R29, desc[UR12][R10.64] ;  /* 0x0000000c0a1d1981 */ /* 0x000122000c2e1900 */
[----:B------:R-:W-:Y:S01]  /*05b0*/  UIADD3 UR6, UR8, -0x7, URZ ;  /* 0xfffffff908067890 */ /* 0x000fe2000fffe03f */
[----:B------:R-:W-:Y:S02]  /*05c0*/  PLOP3.LUT P4, PT, PT, PT, UP3, 0x80, 0x0 ;  /* 0x000000000000781c */ /* 0x000fe40003f8f038 */
[----:B------:R-:W-:-:S03]  /*05d0*/  CS2R R20, SRZ ;  /* 0x0000000000147805 */ /* 0x000fc6000001ff00 */
[----:B------:R-:W-:-:S05]  /*05e0*/  LEA R37, R25, UR6, 0x6 ;  /* 0x0000000619257c11 */ /* 0x000fca000f8e30ff */
[----:B-1----:R-:W-:Y:S01]  /*05f0*/  IMAD.WIDE R34, R37, 0x4, R8 ;  /* 0x0000000425227825 */ /* 0x002fe200078e0208 */
[----:B------:R-:W-:-:S04]  /*0600*/  IADD3 R37, R27, UR6, RZ ;  /* 0x000000061b257c10 */ /* 0x000fc8000fffe0ff */
[----:B------:R1:W4:Y:S01]  /*0610*/  @P4 LDG.E.EL R21, desc[UR12][R34.64] ;  /* 0x0000000c22154981 */ /* 0x000322000c2e1900 */
[----:B0-----:R-:W-:Y:S01]  /*0620*/  IMAD.WIDE R10, R37, 0x4, R8 ;  /* 0x00000004250a7825 */ /* 0x001fe200078e0208 */
[----:B------:R-:W-:-:S04]  /*0630*/  IADD3 R37, R24, UR6, RZ ;  /* 0x0000000618257c10 */ /* 0x000fc8000fffe0ff */
[----:B------:R0:W4:Y:S01]  /*0640*/  @P4 LDG.E.EL R28, desc[UR12][R10.64] ;  /* 0x0000000c0a1c4981 */ /* 0x000122000c2e1900 */
[----:B-1----:R-:W-:Y:S02]  /*0650*/  VIADD R35, R26, UR6 ;  /* 0x000000061a237c36 */ /* 0x002fe40008000000 */
[----:B0-----:R-:W-:-:S05]  /*0660*/  IMAD.WIDE R10, R37, 0x4, R8 ;  /* 0x00000004250a7825 */ /* 0x001fca00078e0208 */
[----:B------:R0:W4:Y:S01]  /*0670*/  @P4 LDG.E.EL R20, desc[UR12][R10.64] ;  /* 0x0000000c0a144981 */ /* 0x000122000c2e1900 */
[----:B------:R-:W-:Y:S01]  /*0680*/  IMAD.WIDE R34, R35, 0x4, R8 ;  /* 0x0000000423227825 */ /* 0x000fe200078e0208 */
[----:B--2---:R-:W-:Y:S02]  /*0690*/  SEL R37, R22, RZ, P1 ;  /* 0x000000ff16257207 */ /* 0x004fe40000800000 */
[----:B------:R-:W-:-:S06]  /*06a0*/  MOV R22, RZ ;  /* 0x000000ff00167202 */ /* 0x000fcc0000000f00 */
[----:B------:R1:W2:Y:S01]  /*06b0*/  @P4 LDG.E.EL R22, desc[UR12][R34.64] ;  /* 0x0000000c22164981 */ /* 0x0002a2000c2e1900 */
[----:B0-----:R-:W-:Y:S02]  /*06c0*/  IADD3 R11, R5, UR6, RZ ;  /* 0x00000006050b7c10 */ /* 0x001fe4000fffe0ff */
[----:B-----5:R-:W-:Y:S02]  /*06d0*/  SEL R36, R36, RZ, P0 ;  /* 0x000000ff24247207 */ /* 0x020fe40000000000 */
[----:B-1----:R-:W-:Y:S02]  /*06e0*/  IADD3 R35, R7, UR6, RZ ;  /* 0x0000000607237c10 */ /* 0x002fe4000fffe0ff */
[----:B---3--:R-:W-:Y:S02]  /*06f0*/  SEL R2, R2, RZ, P0 ;  /* 0x000000ff02027207 */ /* 0x008fe40000000000 */
[----:B------:R-:W-:Y:S02]  /*0700*/  SEL R33, R33, RZ, P1 ;  /* 0x000000ff21217207 */ /* 0x000fe40000800000 */
[----:B------:R-:W-:-:S03]  /*0710*/  SEL R19, R19, RZ, P1 ;  /* 0x000000ff13137207 */ /* 0x000fc60000800000 */
[----:B------:R-:W-:Y:S01]  /*0720*/  FADD R33, R2, R33 ;  /* 0x0000002102217221 */ /* 0x000fe20000000000 */
[----:B------:R-:W-:Y:S01]  /*0730*/  HFMA2.MMA R2, -RZ, RZ, 0, 0 ;  /* 0x00000000ff027435 */ /* 0x000fe200000001ff */
[----:B------:R-:W-:-:S04]  /*0740*/  IMAD.WIDE R10, R11, 0x4, R8 ;  /* 0x000000040b0a7825 */ /* 0x000fc800078e0208 */
[----:B------:R-:W-:Y:S01]  /*0750*/  FADD R36, R36, R19 ;  /* 0x0000001324247221 */ /* 0x000fe20000000000 */
[----:B------:R-:W-:Y:S02]  /*0760*/  IMAD.MOV.U32 R19, RZ, RZ, RZ ;  /* 0x000000ffff137224 */ /* 0x000fe400078e00ff */
[----:B------:R-:W-:Y:S01]  /*0770*/  IMAD.WIDE R34, R35, 0x4, R8 ;  /* 0x0000000423227825 */ /* 0x000fe200078e0208 */
[----:B------:R-:W-:-:S03]  /*0780*/  SEL R30, R30, RZ, P0 ;  /* 0x000000ff1e1e7207 */ /* 0x000fc60000000000 */
[----:B------:R-:W3:Y:S01]  /*0790*/  @P4 LDG.E.EL R19, desc[UR12][R10.64] ;  /* 0x0000000c0a134981 */ /* 0x000ee2000c2e1900 */
[----:B----4-:R-:W-:-:S03]  /*07a0*/  SEL R15, R15, RZ, P1 ;  /* 0x000000ff0f0f7207 */ /* 0x010fc60000800000 */
[----:B------:R0:W4:Y:S01]  /*07b0*/  @P4 LDG.E.EL R2, desc[UR12][R34.64] ;  /* 0x0000000c22024981 */ /* 0x000122000c2e1900 */
[----:B------:R-:W-:Y:S01]  /*07c0*/  SEL R3, R3, RZ, P0 ;  /* 0x000000ff03037207 */ /* 0x000fe20000000000 */
[----:B------:R-:W-:-:S04]  /*07d0*/  FADD R30, R30, R37 ;  /* 0x000000251e1e7221 */ /* 0x000fc80000000000 */
[----:B------:R-:W-:Y:S01]  /*07e0*/  FADD R15, R3, R15 ;  /* 0x0000000f030f7221 */ /* 0x000fe20000000000 */
[----:B0-----:R-:W-:Y:S01]  /*07f0*/  IADD3 R35, R17, UR6, RZ ;  /* 0x0000000611237c10 */ /* 0x001fe2000fffe0ff */
[----:B------:R-:W-:Y:S01]  /*0800*/  IMAD.MOV.U32 R3, RZ, RZ, RZ ;  /* 0x000000ffff037224 */ /* 0x000fe200078e00ff */
[----:B------:R-:W-:Y:S02]  /*0810*/  SEL R0, R0, RZ, P0 ;  /* 0x000000ff00007207 */ /* 0x000fe40000000000 */
[----:B------:R-:W-:Y:S01]  /*0820*/  SEL R37, R32, RZ, P1 ;  /* 0x000000ff20257207 */ /* 0x000fe20000800000 */
[----:B------:R-:W-:Y:S01]  /*0830*/  IMAD.WIDE R34, R35, 0x4, R8 ;  /* 0x0000000423227825 */ /* 0x000fe200078e0208 */
[----:B------:R-:W-:-:S03]  /*0840*/  UIADD3 UR7, UR8, 0x7, URZ ;  /* 0x0000000708077890 */ /* 0x000fc6000fffe03f */
[----:B------:R-:W-:Y:S02]  /*0850*/  VIADD R11, R6, UR6 ;  /* 0x00000006060b7c36 */ /* 0x000fe40008000000 */
[----:B------:R-:W-:Y:S01]  /*0860*/  FADD R32, R0, R37 ;  /* 0x0000002500207221 */ /* 0x000fe20000000000 */
[----:B------:R-:W5:Y:S01]  /*0870*/  @P4 LDG.E.EL R3, desc[UR12][R34.64] ;  /* 0x0000000c22034981 */ /* 0x000f62000c2e1900 */
[----:B------:R-:W-:Y:S01]  /*0880*/  MOV R0, RZ ;  /* 0x000000ff00007202 */ /* 0x000fe20000000f00 */
[----:B------:R-:W-:Y:S01]  /*0890*/  IMAD.WIDE R10, R11, 0x4, R8 ;  /* 0x000000040b0a7825 */ /* 0x000fe200078e0208 */
[----:B------:R-:W-:Y:S02]  /*08a0*/  UISETP.LT.U32.AND UP3, UPT, UR7, 0x47, UP2 ;  /* 0x000000470700788c */ /* 0x000fe40009761070 */
[----:B------:R-:W-:Y:S02]  /*08b0*/  UIADD3 UR6, UR8, -0x1, URZ ;  /* 0xffffffff08067890 */ /* 0x000fe4000fffe03f */
[----:B------:R0:W5:Y:S02]  /*08c0*/  @P4 LDG.E.EL R0, desc[UR12][R10.64] ;  /* 0x0000000c0a004981 */ /* 0x000164000c2e1900 */
[----:B------:R-:W-:-:S02]  /*08d0*/  PLOP3.LUT P2, PT, PT, PT, UP3, 0x80, 0x0 ;  /* 0x000000000000781c */ /* 0x000fc40003f4f038 */
[----:B------:R-:W-:Y:S02]  /*08e0*/  SEL R23, R23, RZ, P0 ;  /* 0x000000ff17177207 */ /* 0x000fe40000000000 */
[----:B0-----:R-:W-:Y:S02]  /*08f0*/  LEA R11, R25, UR6, 0x6 ;  /* 0x00000006190b7c11 */ /* 0x001fe4000f8e30ff */
[----:B------:R-:W-:Y:S01]  /*0900*/  SEL R10, R13, RZ, P1 ;  /* 0x000000ff0d0a7207 */ /* 0x000fe20000800000 */
[----:B------:R-:W-:-:S04]  /*0910*/  HFMA2.MMA R13, -RZ, RZ, 0, 0 ;  /* 0x00000000ff0d7435 */ /* 0x000fc800000001ff */
[----:B------:R-:W-:Y:S01]  /*0920*/  FADD R23, R23, R10 ;  /* 0x0000000a17177221 */ /* 0x000fe20000000000 */
[--C-:B------:R-:W-:Y:S01]  /*0930*/  IMAD.WIDE R10, R11, 0x4, R8.reuse ;  /* 0x000000040b0a7825 */ /* 0x100fe200078e0208 */
[----:B------:R-:W-:Y:S02]  /*0940*/  IADD3 R35, R27, UR6, RZ ;  /* 0x000000061b237c10 */ /* 0x000fe4000fffe0ff */
[----:B------:R-:W-:Y:S02]  /*0950*/  SEL R31, R31, RZ, P1 ;  /* 0x000000ff1f1f7207 */ /* 0x000fe40000800000 */
[----:B------:R0:W5:Y:S01]  /*0960*/  @P2 LDG.E.EL R13, desc[UR12][R10.64] ;  /* 0x0000000c0a0d2981 */ /* 0x000162000c2e1900 */
[----:B------:R-:W-:Y:S01]  /*0970*/  SEL R4, R4, RZ, P0 ;  /* 0x000000ff04047207 */ /* 0x000fe20000000000 */
[----:B------:R-:W-:-:S04]  /*0980*/  IMAD.WIDE R34, R35, 0x4, R8 ;  /* 0x0000000423227825 */ /* 0x000fc800078e0208 */
[----:B------:R-:W-:Y:S01]  /*0990*/  FADD R31, R4, R31 ;  /* 0x0000001f041f7221 */ /* 0x000fe20000000000 */
[----:B------:R-:W-:Y:S01]  /*09a0*/  IMAD.MOV.U32 R4, RZ, RZ, RZ ;  /* 0x000000ffff047224 */ /* 0x000fe200078e00ff */
[----:B------:R-:W-:Y:S02]  /*09b0*/  SEL R16, R16, RZ, P0 ;  /* 0x000000ff10107207 */ /* 0x000fe40000000000 */
[----:B0-----:R-:W-:-:S03]  /*09c0*/  IADD3 R11, R24, UR6, RZ ;  /* 0x00000006180b7c10 */ /* 0x001fc6000fffe0ff */
[----:B------:R0:W5:Y:S01]  /*09d0*/  @P2 LDG.E.EL R4, desc[UR12][R34.64] ;  /* 0x0000000c22042981 */ /* 0x000162000c2e1900 */
[----:B------:R-:W-:Y:S01]  /*09e0*/  SEL R29, R29, RZ, P1 ;  /* 0x000000ff1d1d7207 */ /* 0x000fe20000800000 */
[----:B------:R-:W-:-:S04]  /*09f0*/  IMAD.WIDE R10, R11, 0x4, R8 ;  /* 0x000000040b0a7825 */ /* 0x000fc800078e0208 */
[----:B------:R-:W-:Y:S01]  /*0a00*/  FADD R29, R16, R29 ;  /* 0x0000001d101d7221 */ /* 0x000fe20000000000 */
[----:B------:R-:W-:-:S06]  /*0a10*/  MOV R16, RZ ;  /* 0x000000ff00107202 */ /* 0x000fcc0000000f00 */
[----:B------:R1:W5:Y:S01]  /*0a20*/  @P2 LDG.E.EL R16, desc[UR12][R10.64] ;  /* 0x0000000c0a102981 */ /* 0x000362000c2e1900 */
[----:B------:R-:W-:Y:S01]  /*0a30*/  VIADD R37, R26, UR6 ;  /* 0x000000061a257c36 */ /* 0x000fe20008000000 */
[----:B------:R-:W-:-:S03]  /*0a40*/  SEL R21, R21, RZ, P4 ;  /* 0x000000ff15157207 */ /* 0x000fc60002000000 */
[----:B0-----:R-:W-:-:S04]  /*0a50*/  IMAD.WIDE R34, R37, 0x4, R8 ;  /* 0x0000000425227825 */ /* 0x001fc800078e0208 */
[----:B------:R-:W-:Y:S01]  /*0a60*/  FADD R30, R30, R21 ;  /* 0x000000151e1e7221 */ /* 0x000fe20000000000 */
[----:B------:R-:W-:Y:S01]  /*0a70*/  HFMA2.MMA R21, -RZ, RZ, 0, 0 ;  /* 0x00000000ff157435 */ /* 0x000fe200000001ff */
[----:B------:R-:W-:-:S05]  /*0a80*/  SEL R37, R28, RZ, P4 ;  /* 0x000000ff1c257207 */ /* 0x000fca0002000000 */
[----:B------:R-:W-:Y:S01]  /*0a90*/  FADD R28, R36, R37 ;  /* 0x00000025241c7221 */ /* 0x000fe20000000000 */
[----:B------:R-:W-:-:S03]  /*0aa0*/  IADD3 R37, R5, UR6, RZ ;  /* 0x0000000605257c10 */ /* 0x000fc6000fffe0ff */
[----:B------:R0:W5:Y:S02]  /*0ab0*/  @P2 LDG.E.EL R21, desc[UR12][R34.64] ;  /* 0x0000000c22152981 */ /* 0x000164000c2e1900 */
[----:B-1----:R-:W-:Y:S01]  /*0ac0*/  IMAD.WIDE R10, R37, 0x4, R8 ;  /* 0x00000004250a7825 */ /* 0x002fe200078e0208 */
[----:B------:R-:W-:Y:S02]  /*0ad0*/  IADD3 R37, R7, UR6, RZ ;  /* 0x0000000607257c10 */ /* 0x000fe4000fffe0ff */
[----:B------:R-:W-:Y:S01]  /*0ae0*/  SEL R20, R20, RZ, P4 ;  /* 0x000000ff14147207 */ /* 0x000fe20002000000 */
[----:B------:R-:W-:-:S04]  /*0af0*/  IMAD.MOV.U32 R36, RZ, RZ, RZ ;  /* 0x000000ffff247224 */ /* 0x000fc800078e00ff */
[----:B------:R-:W-:Y:S01]  /*0b00*/  FADD R33, R33, R20 ;  /* 0x0000001421217221 */ /* 0x000fe20000000000 */
[----:B------:R-:W-:Y:S01]  /*0b10*/  MOV R20, RZ ;  /* 0x000000ff00147202 */ /* 0x000fe20000000f00 */
[----:B0-----:R-:W-:Y:S01]  /*0b20*/  IMAD.WIDE R34, R37, 0x4, R8 ;  /* 0x0000000425227825 */ /* 0x001fe200078e0208 */
[----:B------:R0:W5:Y:S04]  /*0b30*/  @P2 LDG.E.EL R36, desc[UR12][R10.64] ;  /* 0x0000000c0a242981 */ /* 0x000168000c2e1900 */
[----:B------:R1:W5:Y:S01]  /*0b40*/  @P2 LDG.E.EL R20, desc[UR12][R34.64] ;  /* 0x0000000c22142981 */ /* 0x000362000c2e1900 */
[----:B--2---:R-:W-:Y:S01]  /*0b50*/  SEL R37, R22, RZ, P4 ;  /* 0x000000ff16257207 */ /* 0x004fe20002000000 */
[----:B------:R-:W-:-:S04]  /*0b60*/  HFMA2.MMA R22, -RZ, RZ, 0, 0 ;  /* 0x00000000ff167435 */ /* 0x000fc800000001ff */
[----:B------:R-:W-:Y:S01]  /*0b70*/  FADD R32, R32, R37 ;  /* 0x0000002520207221 */ /* 0x000fe20000000000 */
[----:B------:R-:W-:-:S04]  /*0b80*/  VIADD R37, R6, UR6 ;  /* 0x0000000606257c36 */ /* 0x000fc80008000000 */
[----:B0-----:R-:W-:-:S05]  /*0b90*/  IMAD.WIDE R10, R37, 0x4, R8 ;  /* 0x00000004250a7825 */ /* 0x001fca00078e0208 */
[----:B------:R0:W2:Y:S01]  /*0ba0*/  @P2 LDG.E.EL R22, desc[UR12][R10.64] ;  /* 0x0000000c0a162981 */ /* 0x0000a2000c2e1900 */
[----:B------:R-:W-:Y:S01]  /*0bb0*/  IADD3 R37, R17, UR6, RZ ;  /* 0x0000000611257c10 */ /* 0x000fe2000fffe0ff */
[----:B------:R-:W-:-:S04]  /*0bc0*/  UISETP.LT.U32.AND UP3, UPT, UR7, 0x47, UP1 ;  /* 0x000000470700788c */ /* 0x000fc80008f61070 */
[----:B-1----:R-:W-:Y:S02]  /*0bd0*/  IMAD.WIDE R34, R37, 0x4, R8 ;  /* 0x0000000425227825 */ /* 0x002fe400078e0208 */
[----:B------:R-:W-:Y:S02]  /*0be0*/  PLOP3.LUT P3, PT, PT, PT, UP3, 0x80, 0x0 ;  /* 0x000000000000781c */ /* 0x000fe40003f6f038 */
[----:B---3--:R-:W-:-:S05]  /*0bf0*/  SEL R19, R19, RZ, P4 ;  /* 0x000000ff13137207 */ /* 0x008fca0002000000 */
[----:B------:R-:W-:Y:S01]  /*0c00*/  FADD R15, R15, R19 ;  /* 0x000000130f0f7221 */ /* 0x000fe20000000000 */
[----:B------:R-:W-:Y:S01]  /*0c10*/  IMAD.MOV.U32 R19, RZ, RZ, RZ ;  /* 0x000000ffff137224 */ /* 0x000fe200078e00ff */
[----:B----4-:R-:W-:Y:S02]  /*0c20*/  SEL R2, R2, RZ, P4 ;  /* 0x000000ff02027207 */ /* 0x010fe40002000000 */
[----:B0-----:R-:W-:-:S03]  /*0c30*/  LEA R11, R25, UR8, 0x6 ;  /* 0x00000008190b7c11 */ /* 0x001fc6000f8e30ff */
[----:B------:R0:W3:Y:S01]  /*0c40*/  @P2 LDG.E.EL R19, desc[UR12][R34.64] ;  /* 0x0000000c22132981 */ /* 0x0000e2000c2e1900 */
[----:B------:R-:W-:Y:S01]  /*0c50*/  FADD R23, R23, R2 ;  /* 0x0000000217177221 */ /* 0x000fe20000000000 */
[----:B------:R-:W-:Y:S01]  /*0c60*/  MOV R2, RZ ;  /* 0x000000ff00027202 */ /* 0x000fe20000000f00 */
[----:B------:R-:W-:Y:S01]  /*0c70*/  IMAD.WIDE R10, R11, 0x4, R8 ;  /* 0x000000040b0a7825 */ /* 0x000fe200078e0208 */
[----:B------:R-:W-:-:S04]  /*0c80*/  IADD3 R37, R24, UR8, RZ ;  /* 0x0000000818257c10 */ /* 0x000fc8000fffe0ff */
[----:B------:R1:W4:Y:S01]  /*0c90*/  @P3 LDG.E.EL R2, desc[UR12][R10.64] ;  /* 0x0000000c0a023981 */ /* 0x000322000c2e1900 */
[----:B-----5:R-:W-:-:S05]  /*0ca0*/  SEL R3, R3, RZ, P4 ;  /* 0x000000ff03037207 */ /* 0x020fca0002000000 */
[----:B------:R-:W-:Y:S01]  /*0cb0*/  FADD R29, R29, R3 ;  /* 0x000000031d1d7221 */ /* 0x000fe20000000000 */
[----:B------:R-:W-:Y:S01]  /*0cc0*/  HFMA2.MMA R3, -RZ, RZ, 0, 0 ;  /* 0x00000000ff037435 */ /* 0x000fe200000001ff */
[----:B------:R-:W-:Y:S02]  /*0cd0*/  SEL R0, R0, RZ, P4 ;  /* 0x000000ff00007207 */ /* 0x000fe40002000000 */
[----:B0-----:R-:W-:Y:S01]  /*0ce0*/  IADD3 R35, R27, UR8, RZ ;  /* 0x000000081b237c10 */ /* 0x001fe2000fffe0ff */
[----:B-1----:R-:W-:-:S04]  /*0cf0*/  IMAD.WIDE R10, R37, 0x4, R8 ;  /* 0x00000004250a7825 */ /* 0x002fc800078e0208 */
[----:B------:R-:W-:Y:S01]  /*0d00*/  FADD R31, R31, R0 ;  /* 0x000000001f1f7221 */ /* 0x000fe20000000000 */
[----:B------:R-:W-:Y:S02]  /*0d10*/  IMAD.MOV.U32 R0, RZ, RZ, RZ ;  /* 0x000000ffff007224 */ /* 0x000fe400078e00ff */
[----:B------:R-:W-:Y:S01]  /*0d20*/  IMAD.WIDE R34, R35, 0x4, R8 ;  /* 0x0000000423227825 */ /* 0x000fe200078e0208 */
[----:B------:R-:W5:Y:S04]  /*0d30*/  @P3 LDG.E.EL R3, desc[UR12][R10.64] ;  /* 0x0000000c0a033981 */ /* 0x000f68000c2e1900 */
[----:B------:R0:W5:Y:S01]  /*0d40*/  @P3 LDG.E.EL R0, desc[UR12][R34.64] ;  /* 0x0000000c22003981 */ /* 0x000162000c2e1900 */
[----:B------:R-:W-:Y:S01]  /*0d50*/  VIADD R37, R26, UR8 ;  /* 0x000000081a257c36 */ /* 0x000fe20008000000 */
[----:B------:R-:W-:-:S03]  /*0d60*/  SEL R13, R13, RZ, P2 ;  /* 0x000000ff0d0d7207 */ /* 0x000fc60001000000 */
[----:B0-----:R-:W-:-:S04]  /*0d70*/  IMAD.WIDE R34, R37, 0x4, R8 ;  /* 0x0000000425227825 */ /* 0x001fc800078e0208 */
[----:B------:R-:W-:Y:S01]  /*0d80*/  FADD R30, R30, R13 ;  /* 0x0000000d1e1e7221 */ /* 0x000fe20000000000 */
[----:B------:R-:W-:-:S06]  /*0d90*/  MOV R13, RZ ;  /* 0x000000ff000d7202 */ /* 0x000fcc0000000f00 */
[----:B------:R0:W5:Y:S01]  /*0da0*/  @P3 LDG.E.EL R13, desc[UR12][R34.64] ;  /* 0x0000000c220d3981 */ /* 0x000162000c2e1900 */
[----:B------:R-:W-:-:S05]  /*0db0*/  SEL R37, R4, RZ, P2 ;  /* 0x000000ff04257207 */ /* 0x000fca0001000000 */
[----:B------:R-:W-:Y:S01]  /*0dc0*/  FADD R28, R28, R37 ;  /* 0x000000251c1c7221 */ /* 0x000fe20000000000 */
[----:B------:R-:W-:Y:S02]  /*0dd0*/  IADD3 R37, R5, UR8, RZ ;  /* 0x0000000805257c10 */ /* 0x000fe4000fffe0ff */
[----:B------:R-:W-:-:S03]  /*0de0*/  SEL R16, R16, RZ, P2 ;  /* 0x000000ff10107207 */ /* 0x000fc60001000000 */
[----:B------:R-:W-:Y:S01]  /*0df0*/  IMAD.WIDE R10, R37, 0x4, R8 ;  /* 0x00000004250a7825 */ /* 0x000fe200078e0208 */
[----:B------:R-:W-:-:S03]  /*0e00*/  IADD3 R37, R7, UR8, RZ ;  /* 0x0000000807257c10 */ /* 0x000fc6000fffe0ff */
[----:B------:R-:W-:Y:S01]  /*0e10*/  FADD R33, R33, R16 ;  /* 0x0000001021217221 */ /* 0x000fe20000000000 */
[----:B------:R-:W-:Y:S01]  /*0e20*/  HFMA2.MMA R16, -RZ, RZ, 0, 0 ;  /* 0x00000000ff107435 */ /* 0x000fe200000001ff */
[----:B------:R-:W-:Y:S02]  /*0e30*/  IMAD.MOV.U32 R4, RZ, RZ, RZ ;  /* 0x000000ffff047224 */ /* 0x000fe400078e00ff */
[----:B0-----:R-:W-:-:S04]  /*0e40*/  IMAD.WIDE R34, R37, 0x4, R8 ;  /* 0x0000000425227825 */ /* 0x001fc800078e0208 */
[----:B------:R0:W5:Y:S04]  /*0e50*/  @P3 LDG.E.EL R4, desc[UR12][R10.64] ;  /* 0x0000000c0a043981 */ /* 0x000168000c2e1900 */
[----:B------:R1:W5:Y:S01]  /*0e60*/  @P3 LDG.E.EL R16, desc[UR12][R34.64] ;  /* 0x0000000c22103981 */ /* 0x000362000c2e1900 */
[----:B------:R-:W-:Y:S01]  /*0e70*/  VIADD R37, R17, UR8 ;  /* 0x0000000811257c36 */ /* 0x000fe20008000000 */
[----:B------:R-:W-:-:S03]  /*0e80*/  SEL R21, R21, RZ, P2 ;  /* 0x000000ff15157207 */ /* 0x000fc60001000000 */
[----:B0-----:R-:W-:-:S04]  /*0e90*/  IMAD.WIDE R10, R37, 0x4, R8 ;  /* 0x00000004250a7825 */ /* 0x001fc800078e0208 */
[----:B------:R-:W-:Y:S01]  /*0ea0*/  FADD R32, R32, R21 ;  /* 0x0000001520207221 */ /* 0x000fe20000000000 */
[----:B------:R-:W-:Y:S01]  /*0eb0*/  MOV R21, RZ ;  /* 0x000000ff00157202 */ /* 0x000fe20000000f00 */
[----:B------:R-:W-:Y:S02]  /*0ec0*/  UISETP.GE.AND UP3, UPT, UR8, 0x40, UPT ;  /* 0x000000400800788c */ /* 0x000fe4000bf66270 */
[----:B------:R-:W-:-:S03]  /*0ed0*/  VIADD R37, R6, UR8 ;  /* 0x0000000806257c36 */ /* 0x000fc60008000000 */
[----:B------:R-:W5:Y:S01]  /*0ee0*/  @P3 LDG.E.EL R21, desc[UR12][R10.64] ;  /* 0x0000000c0a153981 */ /* 0x000f62000c2e1900 */
[----:B------:R-:W-:Y:S02]  /*0ef0*/  SEL R36, R36, RZ, P2 ;  /* 0x000000ff24247207 */ /* 0x000fe40001000000 */
[----:B------:R-:W-:Y:S02]  /*0f00*/  SEL R20, R20, RZ, P2 ;  /* 0x000000ff14147207 */ /* 0x000fe40001000000 */
[----:B------:R-:W-:Y:S01]  /*0f10*/  PLOP3.LUT P0, PT, PT, PT, UP3, 0x80, 0x0 ;  /* 0x000000000000781c */ /* 0x000fe20003f0f038 */
[----:B------:R-:W-:Y:S02]  /*0f20*/  FADD R15, R15, R36 ;  /* 0x000000240f0f7221 */ /* 0x000fe40000000000 */
[----:B------:R-:W-:Y:S01]  /*0f30*/  FADD R20, R23, R20 ;  /* 0x0000001417147221 */ /* 0x000fe20000000000 */
[----:B------:R-:W-:Y:S01]  /*0f40*/  MOV R23, RZ ;  /* 0x000000ff00177202 */ /* 0x000fe20000000f00 */
[----:B-1----:R-:W-:Y:S01]  /*0f50*/  HFMA2.MMA R35, -RZ, RZ, 0, 0 ;  /* 0x00000000ff237435 */ /* 0x002fe200000001ff */
[----:B------:R-:W-:Y:S01]  /*0f60*/  IMAD.WIDE R36, R37, 0x4, R8 ;  /* 0x0000000425247825 */ /* 0x000fe200078e0208 */
[----:B------:R-:W-:-:S02]  /*0f70*/  UISETP.LT.U32.AND UP3, UPT, UR7, 0x47, !UP0 ;  /* 0x000000470700788c */ /* 0x000fc4000c761070 */
[----:B------:R-:W-:Y:S02]  /*0f80*/  UIADD3 UR6, UR8, 0x1, URZ ;  /* 0x0000000108067890 */ /* 0x000fe4000fffe03f */
[----:B------:R-:W5:Y:S02]  /*0f90*/  @P3 LDG.E.EL R23, desc[UR12][R36.64] ;  /* 0x0000000c24173981 */ /* 0x000f64000c2e1900 */
[----:B------:R-:W-:Y:S02]  /*0fa0*/  PLOP3.LUT P1, PT, PT, PT, UP3, 0x80, 0x0 ;  /* 0x000000000000781c */ /* 0x000fe40003f2f038 */
[----:B------:R0:W5:Y:S02]  /*0fb0*/  @!P0 LDG.E.EL R35, desc[UR12][R10.64] ;  /* 0x0000000c0a238981 */ /* 0x000164000c2e1900 */
[----:B0-----:R-:W-:-:S05]  /*0fc0*/  LEA R11, R25, UR6, 0x6 ;  /* 0x00000006190b7c11 */ /* 0x001fca000f8e30ff */
[----:B------:R-:W-:Y:S01]  /*0fd0*/  IMAD.WIDE R10, R11, 0x4, R8 ;  /* 0x000000040b0a7825 */ /* 0x000fe200078e0208 */
[----:B--2---:R-:W-:-:S05]  /*0fe0*/  SEL R22, R22, RZ, P2 ;  /* 0x000000ff16167207 */ /* 0x004fca0001000000 */
[----:B------:R-:W-:Y:S01]  /*0ff0*/  FADD R31, R31, R22 ;  /* 0x000000161f1f7221 */ /* 0x000fe20000000000 */
[----:B------:R-:W-:-:S10]  /*1000*/  HFMA2.MMA R22, -RZ, RZ, 0, 0 ;  /* 0x00000000ff167435 */ /* 0x000fd400000001ff */
[----:B------:R0:W2:Y:S01]  /*1010*/  @P1 LDG.E.EL R22, desc[UR12][R10.64] ;  /* 0x0000000c0a161981 */ /* 0x0000a2000c2e1900 */
[----:B------:R-:W-:-:S04]  /*1020*/  VIADD R37, R27, UR6 ;  /* 0x000000061b257c36 */ /* 0x000fc80008000000 */
[----:B------:R-:W-:Y:S01]  /*1030*/  IMAD.WIDE R36, R37, 0x4, R8 ;  /* 0x0000000425247825 */ /* 0x000fe200078e0208 */
[----:B---3--:R-:W-:-:S05]  /*1040*/  SEL R34, R19, RZ, P2 ;  /* 0x000000ff13227207 */ /* 0x008fca0001000000 */
[----:B------:R-:W-:Y:S01]  /*1050*/  FADD R29, R29, R34 ;  /* 0x000000221d1d7221 */ /* 0x000fe20000000000 */
[----:B------:R-:W-:Y:S02]  /*1060*/  IADD3 R34, R24, UR6, RZ ;  /* 0x0000000618227c10 */ /* 0x000fe4000fffe0ff */
[----:B------:R-:W-:-:S03]  /*1070*/  MOV R19, RZ ;  /* 0x000000ff00137202 */ /* 0x000fc60000000f00 */
[----:B0-----:R-:W-:Y:S01]  /*1080*/  IMAD.WIDE R10, R34, 0x4, R8 ;  /* 0x00000004220a7825 */ /* 0x001fe200078e0208 */
[----:B------:R-:W-:Y:S02]  /*1090*/  IADD3 R34, R26, UR6, RZ ;  /* 0x000000061a227c10 */ /* 0x000fe4000fffe0ff */
[----:B----4-:R-:W-:Y:S01]  /*10a0*/  SEL R2, R2, RZ, P3 ;  /* 0x000000ff02027207 */ /* 0x010fe20001800000 */
[----:B------:R0:W3:Y:S04]  /*10b0*/  @P1 LDG.E.EL R19, desc[UR12][R36.64] ;  /* 0x0000000c24131981 */ /* 0x0000e8000c2e1900 */
[----:B------:R-:W-:Y:S01]  /*10c0*/  FADD R30, R30, R2 ;  /* 0x000000021e1e7221 */ /* 0x000fe20000000000 */
[----:B------:R-:W-:Y:S02]  /*10d0*/  IMAD.MOV.U32 R2, RZ, RZ, RZ ;  /* 0x000000ffff027224 */ /* 0x000fe400078e00ff */
[----:B0-----:R-:W-:-:S04]  /*10e0*/  IMAD.WIDE R36, R34, 0x4, R8 ;  /* 0x0000000422247825 */ /* 0x001fc800078e0208 */
[----:B------:R0:W4:Y:S01]  /*10f0*/  @P1 LDG.E.EL R2, desc[UR12][R10.64] ;  /* 0x0000000c0a021981 */ /* 0x000122000c2e1900 */
[----:B-----5:R-:W-:Y:S02]  /*1100*/  SEL R34, R3, RZ, P3 ;  /* 0x000000ff03227207 */ /* 0x020fe40001800000 */
[----:B------:R-:W-:-:S03]  /*1110*/  SEL R0, R0, RZ, P3 ;  /* 0x000000ff00007207 */ /* 0x000fc60001800000 */
[----:B------:R-:W-:Y:S01]  /*1120*/  FADD R33, R33, R34 ;  /* 0x0000002221217221 */ /* 0x000fe20000000000 */
[----:B------:R-:W-:Y:S01]  /*1130*/  VIADD R34, R5, UR6 ;  /* 0x0000000605227c36 */ /* 0x000fe20008000000 */
[----:B------:R-:W-:Y:S01]  /*1140*/  MOV R3, RZ ;  /* 0x000000ff00037202 */ /* 0x000fe20000000f00 */
[----:B------:R-:W-:Y:S01]  /*1150*/  FADD R28, R28, R0 ;  /* 0x000000001c1c7221 */ /* 0x000fe20000000000 */
[----:B------:R-:W-:Y:S01]  /*1160*/  HFMA2.MMA R0, -RZ, RZ, 0, 0 ;  /* 0x00000000ff007435 */ /* 0x000fe200000001ff */
[----:B0-----:R-:W-:-:S05]  /*1170*/  IMAD.WIDE R10, R34, 0x4, R8 ;  /* 0x00000004220a7825 */ /* 0x001fca00078e0208 */
[----:B------:R-:W5:Y:S01]  /*1180*/  @P1 LDG.E.EL R3, desc[UR12][R10.64] ;  /* 0x0000000c0a031981 */ /* 0x000f62000c2e1900 */
[----:B------:R-:W-:-:S03]  /*1190*/  IADD3 R34, R7, UR6, RZ ;  /* 0x0000000607227c10 */ /* 0x000fc6000fffe0ff */
[----:B------:R0:W5:Y:S01]  /*11a0*/  @P1 LDG.E.EL R0, desc[UR12][R36.64] ;  /* 0x0000000c24001981 */ /* 0x000162000c2e1900 */
[----:B------:R-:W-:-:S05]  /*11b0*/  SEL R13, R13, RZ, P3 ;  /* 0x000000ff0d0d7207 */ /* 0x000fca0001800000 */
[----:B------:R-:W-:Y:S01]  /*11c0*/  FADD R32, R32, R13 ;  /* 0x0000000d20207221 */ /* 0x000fe20000000000 */
[----:B------:R-:W-:Y:S02]  /*11d0*/  IMAD.MOV.U32 R13, RZ, RZ, RZ ;  /* 0x000000ffff0d7224 */ /* 0x000fe400078e00ff */
[----:B0-----:R-:W-:Y:S01]  /*11e0*/  IMAD.WIDE R36, R34, 0x4, R8 ;  /* 0x0000000422247825 */ /* 0x001fe200078e0208 */
[----:B------:R-:W-:-:S04]  /*11f0*/  IADD3 R34, R6, UR6, RZ ;  /* 0x0000000606227c10 */ /* 0x000fc8000fffe0ff */
[----:B------:R0:W5:Y:S01]  /*1200*/  @P1 LDG.E.EL R13, desc[UR12][R36.64] ;  /* 0x0000000c240d1981 */ /* 0x000162000c2e1900 */
[----:B------:R-:W-:-:S04]  /*1210*/  IMAD.WIDE R10, R34, 0x4, R8 ;  /* 0x00000004220a7825 */ /* 0x000fc800078e0208 */
[----:B------:R-:W-:-:S04]  /*1220*/  VIADD R34, R17, UR6 ;  /* 0x0000000611227c36 */ /* 0x000fc80008000000 */
[----:B0-----:R-:W-:Y:S01]  /*1230*/  IMAD.WIDE R36, R34, 0x4, R8 ;  /* 0x0000000422247825 */ /* 0x001fe200078e0208 */
[----:B------:R-:W-:Y:S02]  /*1240*/  SEL R4, R4, RZ, P3 ;  /* 0x000000ff04047207 */ /* 0x000fe40001800000 */
[----:B------:R-:W-:-:S03]  /*1250*/  SEL R16, R16, RZ, P3 ;  /* 0x000000ff10107207 */ /* 0x000fc60001800000 */
[----:B------:R-:W-:Y:S01]  /*1260*/  FADD R4, R15, R4 ;  /* 0x000000040f047221 */ /* 0x000fe20000000000 */
[----:B------:R-:W-:Y:S01]  /*1270*/  HFMA2.MMA R15, -RZ, RZ, 0, 0 ;  /* 0x00000000ff0f7435 */ /* 0x000fe200000001ff */
[----:B------:R-:W-:Y:S01]  /*1280*/  FADD R20, R20, R16 ;  /* 0x0000001014147221 */ /* 0x000fe20000000000 */
[----:B------:R-:W-:Y:S01]  /*1290*/  MOV R16, RZ ;  /* 0x000000ff00107202 */ /* 0x000fe20000000f00 */
[----:B------:R-:W-:-:S05]  /*12a0*/  UIADD3 UR6, UR8, 0xf, URZ ;  /* 0x0000000f08067890 */ /* 0x000fca000fffe03f */
[----:B------:R-:W5:Y:S01]  /*12b0*/  @P1 LDG.E.EL R16, desc[UR12][R36.64] ;  /* 0x0000000c24101981 */ /* 0x000f62000c2e1900 */
[----:B------:R-:W-:-:S03]  /*12c0*/  UISETP.LT.U32.AND UP2, UPT, UR6, 0x47, UP2 ;  /* 0x000000470600788c */ /* 0x000fc60009741070 */
[----:B------:R0:W5:Y:S01]  /*12d0*/  @P1 LDG.E.EL R15, desc[UR12][R10.64] ;  /* 0x0000000c0a0f1981 */ /* 0x000162000c2e1900 */
[----:B------:R-:W-:Y:S02]  /*12e0*/  SEL R34, R21, RZ, P3 ;  /* 0x000000ff15227207 */ /* 0x000fe40001800000 */
[----:B------:R-:W-:-:S03]  /*12f0*/  PLOP3.LUT P2, PT, PT, PT, UP2, 0x80, 0x0 ;  /* 0x000000000000781c */ /* 0x000fc60003f4f028 */
[----:B------:R-:W-:Y:S01]  /*1300*/  FADD R21, R29, R34 ;  /* 0x000000221d157221 */ /* 0x000fe20000000000 */
[----:B------:R-:W-:Y:S01]  /*1310*/  HFMA2.MMA R29, -RZ, RZ, 0, 0 ;  /* 0x00000000ff1d7435 */ /* 0x000fe200000001ff */
[----:B0-----:R-:W-:Y:S01]  /*1320*/  LEA R11, R25, UR7, 0x6 ;  /* 0x00000007190b7c11 */ /* 0x001fe2000f8e30ff */
[----:B------:R-:W-:-:S04]  /*1330*/  VIADD R37, R27, UR7 ;  /* 0x000000071b257c36 */ /* 0x000fc80008000000 */
[----:B------:R-:W-:Y:S01]  /*1340*/  IMAD.WIDE R10, R11, 0x4, R8 ;  /* 0x000000040b0a7825 */ /* 0x000fe200078e0208 */
[----:B------:R-:W-:-:S04]  /*1350*/  SEL R34, R23, RZ, P3 ;  /* 0x000000ff17227207 */ /* 0x000fc80001800000 */
[----:B------:R0:W5:Y:S01]  /*1360*/  @P2 LDG.E.EL R29, desc[UR12][R10.64] ;  /* 0x0000000c0a1d2981 */ /* 0x000162000c2e1900 */
[----:B------:R-:W-:-:S04]  /*1370*/  IMAD.WIDE R36, R37, 0x4, R8 ;  /* 0x0000000425247825 */ /* 0x000fc800078e0208 */
[----:B------:R-:W-:Y:S01]  /*1380*/  FADD R23, R31, R34 ;  /* 0x000000221f177221 */ /* 0x000fe20000000000 */
[----:B------:R-:W-:-:S06]  /*1390*/  MOV R31, RZ ;  /* 0x000000ff001f7202 */ /* 0x000fcc0000000f00 */
[----:B------:R1:W5:Y:S01]  /*13a0*/  @P2 LDG.E.EL R31, desc[UR12][R36.64] ;  /* 0x0000000c241f2981 */ /* 0x000362000c2e1900 */
[----:B------:R-:W-:-:S05]  /*13b0*/  IADD3 R34, R24, UR7, RZ ;  /* 0x0000000718227c10 */ /* 0x000fca000fffe0ff */
[----:B0-----:R-:W-:Y:S01]  /*13c0*/  IMAD.WIDE R10, R34, 0x4, R8 ;  /* 0x00000004220a7825 */ /* 0x001fe200078e0208 */
[----:B--2---:R-:W-:-:S05]  /*13d0*/  SEL R22, R22, RZ, P1 ;  /* 0x000000ff16167207 */ /* 0x004fca0000800000 */
[----:B------:R-:W-:Y:S01]  /*13e0*/  FADD R30, R30, R22 ;  /* 0x000000161e1e7221 */ /* 0x000fe20000000000 */
[----:B------:R-:W-:-:S06]  /*13f0*/  IMAD.MOV.U32 R22, RZ, RZ, RZ ;  /* 0x000000ffff167224 */ /* 0x000fcc00078e00ff */
[----:B------:R0:W2:Y:S01]  /*1400*/  @P2 LDG.E.EL R22, desc[UR12][R10.64] ;  /* 0x0000000c0a162981 */ /* 0x0000a2000c2e1900 */
[----:B------:R-:W-:-:S05]  /*1410*/  IADD3 R34, R26, UR7, RZ ;  /* 0x000000071a227c10 */ /* 0x000fca000fffe0ff */
[----:B-1----:R-:W-:-:S04]  /*1420*/  IMAD.WIDE R36, R34, 0x4, R8 ;  /* 0x0000000422247825 */ /* 0x002fc800078e0208 */
[----:B------:R-:W-:Y:S01]  /*1430*/  VIADD R34, R5, UR7 ;  /* 0x0000000705227c36 */ /* 0x000fe20008000000 */
[----:B---3--:R-:W-:-:S05]  /*1440*/  SEL R19, R19, RZ, P1 ;  /* 0x000000ff13137207 */ /* 0x008fca0000800000 */
[----:B------:R-:W-:Y:S01]  /*1450*/  FADD R28, R28, R19 ;  /* 0x000000131c1c7221 */ /* 0x000fe20000000000 */
[----:B------:R-:W-:Y:S01]  /*1460*/  HFMA2.MMA R19, -RZ, RZ, 0, 0 ;  /* 0x00000000ff137435 */ /* 0x000fe200000001ff */
[----:B0-----:R-:W-:Y:S01]  /*1470*/  IMAD.WIDE R10, R34, 0x4, R8 ;  /* 0x00000004220a7825 */ /* 0x001fe200078e0208 */
[----:B------:R-:W-:Y:S02]  /*1480*/  IADD3 R34, R7, UR7, RZ ;  /* 0x0000000707227c10 */ /* 0x000fe4000fffe0ff */
[----:B----4-:R-:W-:-:S06]  /*1490*/  SEL R2, R2, RZ, P1 ;  /* 0x000000ff02027207 */ /* 0x010fcc0000800000 */
[----:B------:R0:W3:Y:S01]  /*14a0*/  @P2 LDG.E.EL R19, desc[UR12][R36.64] ;  /* 0x0000000c24132981 */ /* 0x0000e2000c2e1900 */
[----:B------:R-:W-:Y:S01]  /*14b0*/  FADD R33, R33, R2 ;  /* 0x0000000221217221 */ /* 0x000fe20000000000 */
[----:B------:R-:W-:-:S06]  /*14c0*/  MOV R2, RZ ;  /* 0x000000ff00027202 */ /* 0x000fcc0000000f00 */
[----:B------:R1:W4:Y:S01]  /*14d0*/  @P2 LDG.E.EL R2, desc[UR12][R10.64] ;  /* 0x0000000c0a022981 */ /* 0x000322000c2e1900 */
[----:B0-----:R-:W-:Y:S01]  /*14e0*/  IMAD.WIDE R36, R34, 0x4, R8 ;  /* 0x0000000422247825 */ /* 0x001fe200078e0208 */
[----:B-----5:R-:W-:Y:S02]  /*14f0*/  SEL R3, R3, RZ, P1 ;  /* 0x000000ff03037207 */ /* 0x020fe40000800000 */
[----:B------:R-:W-:Y:S02]  /*1500*/  IADD3 R34, R6, UR7, RZ ;  /* 0x0000000706227c10 */ /* 0x000fe4000fffe0ff */
[----:B------:R-:W-:Y:S01]  /*1510*/  SEL R0, R0, RZ, P1 ;  /* 0x000000ff00007207 */ /* 0x000fe20000800000 */
[----:B------:R-:W-:Y:S01]  /*1520*/  FADD R4, R4, R3 ;  /* 0x0000000304047221 */ /* 0x000fe20000000000 */
[----:B------:R-:W-:Y:S01]  /*1530*/  HFMA2.MMA R3, -RZ, RZ, 0, 0 ;  /* 0x00000000ff037435 */ /* 0x000fe200000001ff */
[----:B-1----:R-:W-:-:S04]  /*1540*/  IMAD.WIDE R10, R34, 0x4, R8 ;  /* 0x00000004220a7825 */ /* 0x002fc800078e0208 */
[----:B------:R-:W-:Y:S01]  /*1550*/  FADD R32, R32, R0 ;  /* 0x0000000020207221 */ /* 0x000fe20000000000 */
[----:B------:R-:W-:Y:S02]  /*1560*/  IMAD.MOV.U32 R0, RZ, RZ, RZ ;  /* 0x000000ffff007224 */ /* 0x000fe400078e00ff */
[----:B------:R-:W-:Y:S02]  /*1570*/  VIADD R34, R17, UR7 ;  /* 0x0000000711227c36 */ /* 0x000fe40008000000 */
[----:B------:R-:W5:Y:S04]  /*1580*/  @P2 LDG.E.EL R3, desc[UR12][R10.64] ;  /* 0x0000000c0a032981 */ /* 0x000f68000c2e1900 */
[----:B------:R0:W5:Y:S01]  /*1590*/  @P2 LDG.E.EL R0, desc[UR12][R36.64] ;  /* 0x0000000c24002981 */ /* 0x000162000c2e1900 */
[----:B------:R-:W-:-:S05]  /*15a0*/  SEL R13, R13, RZ, P1 ;  /* 0x000000ff0d0d7207 */ /* 0x000fca0000800000 */
[----:B------:R-:W-:Y:S01]  /*15b0*/  FADD R20, R20, R13 ;  /* 0x0000000d14147221 */ /* 0x000fe20000000000 */
[----:B------:R-:W-:Y:S01]  /*15c0*/  MOV R13, RZ ;  /* 0x000000ff000d7202 */ /* 0x000fe20000000f00 */
[----:B0-----:R-:W-:Y:S01]  /*15d0*/  IMAD.WIDE R36, R34, 0x4, R8 ;  /* 0x0000000422247825 */ /* 0x001fe200078e0208 */
[----:B------:R-:W-:-:S04]  /*15e0*/  UISETP.LT.U32.AND UP1, UPT, UR6, 0x47, UP1 ;  /* 0x000000470600788c */ /* 0x000fc80008f21070 */
[----:B------:R0:W5:Y:S01]  /*15f0*/  @P2 LDG.E.EL R13, desc[UR12][R36.64] ;  /* 0x0000000c240d2981 */ /* 0x000162000c2e1900 */
[----:B------:R-:W-:Y:S01]  /*1600*/  UIADD3 UR7, UR8, 0x8, URZ ;  /* 0x0000000808077890 */ /* 0x000fe2000fffe03f */
[----:B------:R-:W-:-:S05]  /*1610*/  PLOP3.LUT P3, PT, PT, PT, UP1, 0x80, 0x0 ;  /* 0x000000000000781c */ /* 0x000fca0003f6f018 */
[----:B------:R-:W-:Y:S01]  /*1620*/  LEA R11, R25, UR7, 0x6 ;  /* 0x00000007190b7c11 */ /* 0x000fe2000f8e30ff */
[----:B0-----:R-:W-:Y:S01]  /*1630*/  VIADD R37, R27, UR7 ;  /* 0x000000071b257c36 */ /* 0x001fe20008000000 */
[----:B------:R-:W-:-:S03]  /*1640*/  SEL R16, R16, RZ, P1 ;  /* 0x000000ff10107207 */ /* 0x000fc60000800000 */
[----:B------:R-:W-:Y:S01]  /*1650*/  IMAD.WIDE R36, R37, 0x4, R8 ;  /* 0x0000000425247825 */ /* 0x000fe200078e0208 */
[----:B------:R-:W-:-:S03]  /*1660*/  SEL R34, R15, RZ, P1 ;  /* 0x000000ff0f227207 */ /* 0x000fc60000800000 */
[----:B------:R-:W-:Y:S01]  /*1670*/  FADD R16, R21, R16 ;  /* 0x0000001015107221 */ /* 0x000fe20000000000 */
[----:B------:R-:W-:Y:S01]  /*1680*/  HFMA2.MMA R15, -RZ, RZ, 0, 0 ;  /* 0x00000000ff0f7435 */ /* 0x000fe200000001ff */
[----:B------:R-:W-:Y:S01]  /*1690*/  MOV R21, RZ ;  /* 0x000000ff00157202 */ /* 0x000fe20000000f00 */
[----:B------:R-:W-:-:S05]  /*16a0*/  IMAD.WIDE R10, R11, 0x4, R8 ;  /* 0x000000040b0a7825 */ /* 0x000fca00078e0208 */
[----:B------:R-:W5:Y:S04]  /*16b0*/  @P3 LDG.E.EL R21, desc[UR12][R36.64] ;  /* 0x0000000c24153981 */ /* 0x000f68000c2e1900 */
[----:B------:R0:W5:Y:S01]  /*16c0*/  @P3 LDG.E.EL R15, desc[UR12][R10.64] ;  /* 0x0000000c0a0f3981 */ /* 0x000162000c2e1900 */
[----:B------:R-:W-:Y:S01]  /*16d0*/  FADD R23, R23, R34 ;  /* 0x0000002217177221 */ /* 0x000fe20000000000 */
[----:B------:R-:W-:Y:S02]  /*16e0*/  IADD3 R34, R24, UR7, RZ ;  /* 0x0000000718227c10 */ /* 0x000fe4000fffe0ff */
[----:B------:R-:W-:-:S03]  /*16f0*/  SEL R29, R29, RZ, P2 ;  /* 0x000000ff1d1d7207 */ /* 0x000fc60001000000 */
[----:B0-----:R-:W-:-:S04]  /*1700*/  IMAD.WIDE R10, R34, 0x4, R8 ;  /* 0x00000004220a7825 */ /* 0x001fc800078e0208 */
[----:B------:R-:W-:Y:S01]  /*1710*/  FADD R30, R30, R29 ;  /* 0x0000001d1e1e7221 */ /* 0x000fe20000000000 */
[----:B------:R-:W-:Y:S01]  /*1720*/  IMAD.MOV.U32 R29, RZ, RZ, RZ ;  /* 0x000000ffff1d7224 */ /* 0x000fe200078e00ff */
[----:B------:R-:W-:-:S05]  /*1730*/  SEL R31, R31, RZ, P2 ;  /* 0x000000ff1f1f7207 */ /* 0x000fca0001000000 */
[----:B------:R0:W5:Y:S01]  /*1740*/  @P3 LDG.E.EL R29, desc[UR12][R10.64] ;  /* 0x0000000c0a1d3981 */ /* 0x000162000c2e1900 */
[----:B------:R-:W-:Y:S01]  /*1750*/  IADD3 R34, R26, UR7, RZ ;  /* 0x000000071a227c10 */ /* 0x000fe2000fffe0ff */
[----:B------:R-:W-:Y:S01]  /*1760*/  FADD R28, R28, R31 ;  /* 0x0000001f1c1c7221 */ /* 0x000fe20000000000 */
[----:B------:R-:W-:-:S03]  /*1770*/  HFMA2.MMA R31, -RZ, RZ, 0, 0 ;  /* 0x00000000ff1f7435 */ /* 0x000fc600000001ff */
[----:B------:R-:W-:Y:S01]  /*1780*/  IMAD.WIDE R36, R34, 0x4, R8 ;  /* 0x0000000422247825 */ /* 0x000fe200078e0208 */
[----:B------:R-:W-:-:S06]  /*1790*/  IADD3 R34, R5, UR7, RZ ;  /* 0x0000000705227c10 */ /* 0x000fcc000fffe0ff */
[----:B------:R1:W5:Y:S01]  /*17a0*/  @P3 LDG.E.EL R31, desc[UR12][R36.64] ;  /* 0x0000000c241f3981 */ /* 0x000362000c2e1900 */
[----:B0-----:R-:W-:Y:S01]  /*17b0*/  IMAD.WIDE R10, R34, 0x4, R8 ;  /* 0x00000004220a7825 */ /* 0x001fe200078e0208 */
[----:B--2---:R-:W-:-:S05]  /*17c0*/  SEL R22, R22, RZ, P2 ;  /* 0x000000ff16167207 */ /* 0x004fca0001000000 */
[----:B------:R-:W-:Y:S01]  /*17d0*/  FADD R33, R33, R22 ;  /* 0x0000001621217221 */ /* 0x000fe20000000000 */
[----:B------:R-:W-:-:S06]  /*17e0*/  IMAD.MOV.U32 R22, RZ, RZ, RZ ;  /* 0x000000ffff167224 */ /* 0x000fcc00078e00ff */
[----:B------:R0:W2:Y:S01]  /*17f0*/  @P3 LDG.E.EL R22, desc[UR12][R10.64] ;  /* 0x0000000c0a163981 */ /* 0x0000a2000c2e1900 */
[----:B------:R-:W-:-:S05]  /*1800*/  IADD3 R34, R7, UR7, RZ ;  /* 0x0000000707227c10 */ /* 0x000fca000fffe0ff */
[----:B-1----:R-:W-:Y:S01]  /*1810*/  IMAD.WIDE R36, R34, 0x4, R8 ;  /* 0x0000000422247825 */ /* 0x002fe200078e0208 */
[----:B------:R-:W-:-:S05]  /*1820*/  IADD3 R34, R6, UR7, RZ ;  /* 0x0000000706227c10 */ /* 0x000fca000fffe0ff */
[----:B0-----:R-:W-:Y:S01]  /*1830*/  IMAD.WIDE R10, R34, 0x4, R8 ;  /* 0x00000004220a7825 */ /* 0x001fe200078e0208 */
[----:B------:R-:W-:Y:S02]  /*1840*/  IADD3 R34, R17, UR7, RZ ;  /* 0x0000000711227c10 */ /* 0x000fe4000fffe0ff */
[----:B---3--:R-:W-:-:S05]  /*1850*/  SEL R19, R19, RZ, P2 ;  /* 0x000000ff13137207 */ /* 0x008fca0001000000 */
[----:B------:R-:W-:Y:S01]  /*1860*/  FADD R32, R32, R19 ;  /* 0x0000001320207221 */ /* 0x000fe20000000000 */
[----:B------:R-:W-:Y:S02]  /*1870*/  MOV R19, RZ ;  /* 0x000000ff00137202 */ /* 0x000fe40000000f00 */
[----:B----4-:R-:W-:-:S04]  /*1880*/  SEL R2, R2, RZ, P2 ;  /* 0x000000ff02027207 */ /* 0x010fc80001000000 */
[----:B------:R0:W3:Y:S01]  /*1890*/  @P3 LDG.E.EL R19, desc[UR12][R36.64] ;  /* 0x0000000c24133981 */ /* 0x0000e2000c2e1900 */
[----:B------:R-:W-:Y:S01]  /*18a0*/  FADD R4, R4, R2 ;  /* 0x0000000204047221 */ /* 0x000fe20000000000 */
[----:B------:R-:W-:Y:S01]  /*18b0*/  IMAD.MOV.U32 R2, RZ, RZ, RZ ;  /* 0x000000ffff027224 */ /* 0x000fe200078e00ff */
[----:B------:R-:W-:Y:S01]  /*18c0*/  UISETP.LT.U32.AND UP0, UPT, UR6, 0x47, !UP0 ;  /* 0x000000470600788c */ /* 0x000fe2000c701070 */
[----:B0-----:R-:W-:Y:S01]  /*18d0*/  IMAD.WIDE R36, R34, 0x4, R8 ;  /* 0x0000000422247825 */ /* 0x001fe200078e0208 */
[----:B------:R-:W-:-:S03]  /*18e0*/  UIADD3 UR6, UR8, 0x9, URZ ;  /* 0x0000000908067890 */ /* 0x000fc6000fffe03f */
[----:B------:R0:W4:Y:S01]  /*18f0*/  @P3 LDG.E.EL R2, desc[UR12][R10.64] ;  /* 0x0000000c0a023981 */ /* 0x000122000c2e1900 */
[----:B-----5:R-:W-:Y:S02]  /*1900*/  SEL R34, R3, RZ, P2 ;  /* 0x000000ff03227207 */ /* 0x020fe40001000000 */
[----:B------:R-:W-:-:S03]  /*1910*/  SEL R0, R0, RZ, P2 ;  /* 0x000000ff00007207 */ /* 0x000fc60001000000 */
[----:B------:R-:W-:Y:S01]  /*1920*/  FADD R3, R23, R34 ;  /* 0x0000002217037221 */ /* 0x000fe20000000000 */
[----:B------:R-:W-:Y:S01]  /*1930*/  LEA R34, R25, UR8, 0x6 ;  /* 0x0000000819227c11 */ /* 0x000fe2000f8e30ff */
[----:B------:R-:W-:Y:S01]  /*1940*/  FADD R20, R20, R0 ;  /* 0x0000000014147221 */ /* 0x000fe20000000000 */
[----:B------:R-:W-:-:S03]  /*1950*/  HFMA2.MMA R0, -RZ, RZ, 0, 0 ;  /* 0x00000000ff007435 */ /* 0x000fc600000001ff */
[----:B0-----:R-:W-:Y:S01]  /*1960*/  IMAD.WIDE R10, R34, 0x4, R8 ;  /* 0x00000004220a7825 */ /* 0x001fe200078e0208 */
[----:B------:R-:W-:Y:S02]  /*1970*/  LEA R34, R25, UR6, 0x6 ;  /* 0x0000000619227c11 */ /* 0x000fe4000f8e30ff */
[----:B------:R-:W-:Y:S02]  /*1980*/  MOV R23, RZ ;  /* 0x000000ff00177202 */ /* 0x000fe40000000f00 */
[----:B------:R-:W-:Y:S02]  /*1990*/  SEL R13, R13, RZ, P2 ;  /* 0x000000ff0d0d7207 */ /* 0x000fe40001000000 */
[----:B------:R0:W5:Y:S01]  /*19a0*/  @P3 LDG.E.EL R0, desc[UR12][R36.64] ;  /* 0x0000000c24003981 */ /* 0x000162000c2e1900 */
[----:B------:R-:W-:Y:S02]  /*19b0*/  PLOP3.LUT P1, PT, PT, PT, UP0, 0x80, 0x0 ;  /* 0x000000000000781c */ /* 0x000fe40003f2f008 */
[----:B------:R-:W-:Y:S01]  /*19c0*/  FADD R16, R16, R13 ;  /* 0x0000000d10107221 */ /* 0x000fe20000000000 */
[----:B------:R-:W-:Y:S01]  /*19d0*/  HFMA2.MMA R13, -RZ, RZ, 0, 0 ;  /* 0x00000000ff0d7435 */ /* 0x000fe200000001ff */
[----:B------:R1:W4:Y:S01]  /*19e0*/  @!P0 LDG.E.EL R23, desc[UR12][R10.64] ;  /* 0x0000000c0a178981 */ /* 0x000322000c2e1900 */
[----:B0-----:R-:W-:Y:S01]  /*19f0*/  IMAD.WIDE R36, R34, 0x4, R8 ;  /* 0x0000000422247825 */ /* 0x001fe200078e0208 */
[----:B------:R-:W-:-:S05]  /*1a00*/  IADD3 R34, R27, UR8, RZ ;  /* 0x000000081b227c10 */ /* 0x000fca000fffe0ff */
[----:B-1----:R-:W-:Y:S01]  /*1a10*/  IMAD.WIDE R10, R34, 0x4, R8 ;  /* 0x00000004220a7825 */ /* 0x002fe200078e0208 */
[----:B------:R-:W-:-:S03]  /*1a20*/  IADD3 R34, R27, UR6, RZ ;  /* 0x000000061b227c10 */ /* 0x000fc6000fffe0ff */
[----:B------:R-:W-:Y:S01]  /*1a30*/  IMAD.MOV.U32 R25, RZ, RZ, RZ ;  /* 0x000000ffff197224 */ /* 0x000fe200078e00ff */
[----:B------:R0:W5:Y:S01]  /*1a40*/  @!P0 LDG.E.EL R13, desc[UR12][R10.64] ;  /* 0x0000000c0a0d8981 */ /* 0x000162000c2e1900 */
[----:B------:R-:W-:-:S04]  /*1a50*/  IMAD.MOV.U32 R27, RZ, RZ, RZ ;  /* 0x000000ffff1b7224 */ /* 0x000fc800078e00ff */
[----:B------:R1:W5:Y:S01]  /*1a60*/  @P1 LDG.E.EL R25, desc[UR12][R36.64] ;  /* 0x0000000c24191981 */ /* 0x000362000c2e1900 */
[----:B0-----:R-:W-:Y:S01]  /*1a70*/  IMAD.WIDE R10, R34, 0x4, R8 ;  /* 0x00000004220a7825 */ /* 0x001fe200078e0208 */
[----:B------:R-:W-:Y:S02]  /*1a80*/  IADD3 R34, R24, UR6, RZ ;  /* 0x0000000618227c10 */ /* 0x000fe4000fffe0ff */
[----:B------:R-:W-:Y:S02]  /*1a90*/  SEL R21, R21, RZ, P3 ;  /* 0x000000ff15157207 */ /* 0x000fe40001800000 */
[----:B-1----:R-:W-:Y:S01]  /*1aa0*/  IADD3 R37, R24, UR8, RZ ;  /* 0x0000000818257c10 */ /* 0x002fe2000fffe0ff */
[----:B------:R0:W5:Y:S01]  /*1ab0*/  @P1 LDG.E.EL R27, desc[UR12][R10.64] ;  /* 0x0000000c0a1b1981 */ /* 0x000162000c2e1900 */
[----:B------:R-:W-:Y:S01]  /*1ac0*/  SEL R15, R15, RZ, P3 ;  /* 0x000000ff0f0f7207 */ /* 0x000fe20001800000 */
[----:B------:R-:W-:Y:S02]  /*1ad0*/  IMAD.MOV.U32 R24, RZ, RZ, RZ ;  /* 0x000000ffff187224 */ /* 0x000fe400078e00ff */
[----:B------:R-:W-:Y:S01]  /*1ae0*/  FADD R28, R28, R21 ;  /* 0x000000151c1c7221 */ /* 0x000fe20000000000 */
[----:B------:R-:W-:Y:S01]  /*1af0*/  HFMA2.MMA R21, -RZ, RZ, 0, 0 ;  /* 0x00000000ff157435 */ /* 0x000fe200000001ff */
[----:B------:R-:W-:Y:S01]  /*1b00*/  FADD R30, R30, R15 ;  /* 0x0000000f1e1e7221 */ /* 0x000fe20000000000 */
[----:B0-----:R-:W-:Y:S01]  /*1b10*/  IMAD.WIDE R10, R34, 0x4, R8 ;  /* 0x00000004220a7825 */ /* 0x001fe200078e0208 */
[----:B------:R-:W-:-:S02]  /*1b20*/  IADD3 R34, R26, UR8, RZ ;  /* 0x000000081a227c10 */ /* 0x000fc4000fffe0ff */
[----:B------:R-:W-:Y:S01]  /*1b30*/  MOV R15, RZ ;  /* 0x000000ff000f7202 */ /* 0x000fe20000000f00 */
[--C-:B------:R-:W-:Y:S01]  /*1b40*/  IMAD.WIDE R36, R37, 0x4, R8.reuse ;  /* 0x0000000425247825 */ /* 0x100fe200078e0208 */
[----:B------:R0:W5:Y:S04]  /*1b50*/  @P1 LDG.E.EL R24, desc[UR12][R10.64] ;  /* 0x0000000c0a181981 */ /* 0x000168000c2e1900 */
[----:B------:R1:W5:Y:S01]  /*1b60*/  @!P0 LDG.E.EL R15, desc[UR12][R36.64] ;  /* 0x0000000c240f8981 */ /* 0x000362000c2e1900 */
[----:B0-----:R-:W-:-:S05]  /*1b70*/  IMAD.WIDE R10, R34, 0x4, R8 ;  /* 0x00000004220a7825 */ /* 0x001fca00078e0208 */
[----:B------:R0:W5:Y:S01]  /*1b80*/  @!P0 LDG.E.EL R21, desc[UR12][R10.64] ;  /* 0x0000000c0a158981 */ /* 0x000162000c2e1900 */
[----:B------:R-:W-:Y:S02]  /*1b90*/  SEL R34, R29, RZ, P3 ;  /* 0x000000ff1d227207 */ /* 0x000fe40001800000 */
[----:B-1----:R-:W-:-:S03]  /*1ba0*/  IADD3 R37, R26, UR6, RZ ;  /* 0x000000061a257c10 */ /* 0x002fc6000fffe0ff */
[----:B------:R-:W-:Y:S01]  /*1bb0*/  FADD R29, R33, R34 ;  /* 0x00000022211d7221 */ /* 0x000fe20000000000 */
[----:B------:R-:W-:Y:S01]  /*1bc0*/  IADD3 R34, R5, UR8, RZ ;  /* 0x0000000805227c10 */ /* 0x000fe2000fffe0ff */
[----:B------:R-:W-:Y:S01]  /*1bd0*/  IMAD.MOV.U32 R26, RZ, RZ, RZ ;  /* 0x000000ffff1a7224 */ /* 0x000fe200078e00ff */
[----:B------:R-:W-:Y:S01]  /*1be0*/  MOV R33, RZ ;  /* 0x000000ff00217202 */ /* 0x000fe20000000f00 */
[----:B------:R-:W-:Y:S01]  /*1bf0*/  IMAD.WIDE R36, R37, 0x4, R8 ;  /* 0x0000000425247825 */ /* 0x000fe200078e0208 */
[----:B------:R-:W-:-:S03]  /*1c00*/  SEL R31, R31, RZ, P3 ;  /* 0x000000ff1f1f7207 */ /* 0x000fc60001800000 */
[----:B0-----:R-:W-:Y:S01]  /*1c10*/  IMAD.WIDE R10, R34, 0x4, R8 ;  /* 0x00000004220a7825 */ /* 0x001fe200078e0208 */
[----:B------:R-:W-:Y:S01]  /*1c20*/  IADD3 R34, R5, UR6, RZ ;  /* 0x0000000605227c10 */ /* 0x000fe2000fffe0ff */
[----:B------:R0:W5:Y:S02]  /*1c30*/  @P1 LDG.E.EL R26, desc[UR12][R36.64] ;  /* 0x0000000c241a1981 */ /* 0x000164000c2e1900 */
[----:B------:R-:W-:Y:S01]  /*1c40*/  FADD R31, R32, R31 ;  /* 0x0000001f201f7221 */ /* 0x000fe20000000000 */
[----:B------:R-:W-:Y:S01]  /*1c50*/  IMAD.MOV.U32 R5, RZ, RZ, RZ ;  /* 0x000000ffff057224 */ /* 0x000fe200078e00ff */
[----:B------:R1:W5:Y:S01]  /*1c60*/  @!P0 LDG.E.EL R33, desc[UR12][R10.64] ;  /* 0x0000000c0a218981 */ /* 0x000362000c2e1900 */
[----:B------:R-:W-:Y:S01]  /*1c70*/  IADD3 R32, R7, UR8, RZ ;  /* 0x0000000807207c10 */ /* 0x000fe2000fffe0ff */
[----:B0-----:R-:W-:Y:S01]  /*1c80*/  HFMA2.MMA R37, -RZ, RZ, 0, 0 ;  /* 0x00000000ff257435 */ /* 0x001fe200000001ff */
[----:B-1----:R-:W-:-:S05]  /*1c90*/  IMAD.WIDE R10, R34, 0x4, R8 ;  /* 0x00000004220a7825 */ /* 0x002fca00078e0208 */
[----:B------:R0:W5:Y:S02]  /*1ca0*/  @P1 LDG.E.EL R5, desc[UR12][R10.64] ;  /* 0x0000000c0a051981 */ /* 0x000164000c2e1900 */
[----:B0-----:R-:W-:Y:S01]  /*1cb0*/  IMAD.WIDE R10, R32, 0x4, R8 ;  /* 0x00000004200a7825 */ /* 0x001fe200078e0208 */
[----:B------:R-:W-:-:S03]  /*1cc0*/  IADD3 R32, R7, UR6, RZ ;  /* 0x0000000607207c10 */ /* 0x000fc6000fffe0ff */
[----:B------:R-:W-:Y:S01]  /*1cd0*/  IMAD.MOV.U32 R7, RZ, RZ, RZ ;  /* 0x000000ffff077224 */ /* 0x000fe200078e00ff */
[----:B------:R0:W5:Y:S02]  /*1ce0*/  @!P0 LDG.E.EL R37, desc[UR12][R10.64] ;  /* 0x0000000c0a258981 */ /* 0x000164000c2e1900 */
[----:B0-----:R-:W-:Y:S01]  /*1cf0*/  IMAD.WIDE R10, R32, 0x4, R8 ;  /* 0x00000004200a7825 */ /* 0x001fe200078e0208 */
[----:B------:R-:W-:-:S04]  /*1d00*/  MOV R32, RZ ;  /* 0x000000ff00207202 */ /* 0x000fc80000000f00 */
[----:B------:R0:W5:Y:S01]  /*1d10*/  @P1 LDG.E.EL R7, desc[UR12][R10.64] ;  /* 0x0000000c0a071981 */ /* 0x000162000c2e1900 */
[----:B--2---:R-:W-:-:S05]  /*1d20*/  SEL R22, R22, RZ, P3 ;  /* 0x000000ff16167207 */ /* 0x004fca0001800000 */
[----:B------:R-:W-:Y:S01]  /*1d30*/  FADD R4, R4, R22 ;  /* 0x0000001604047221 */ /* 0x000fe20000000000 */
[----:B------:R-:W-:-:S05]  /*1d40*/  IADD3 R22, R6, UR8, RZ ;  /* 0x0000000806167c10 */ /* 0x000fca000fffe0ff */
[----:B0-----:R-:W-:-:S05]  /*1d50*/  IMAD.WIDE R10, R22, 0x4, R8 ;  /* 0x00000004160a7825 */ /* 0x001fca00078e0208 */
[----:B------:R0:W2:Y:S01]  /*1d60*/  @!P0 LDG.E.EL R32, desc[UR12][R10.64] ;  /* 0x0000000c0a208981 */ /* 0x0000a2000c2e1900 */
[----:B------:R-:W-:Y:S02]  /*1d70*/  IADD3 R22, R6, UR6, RZ ;  /* 0x0000000606167c10 */ /* 0x000fe4000fffe0ff */
[----:B------:R-:W-:Y:S01]  /*1d80*/  IADD3 R17, R17, UR6, RZ ;  /* 0x0000000611117c10 */ /* 0x000fe2000fffe0ff */
[----:B------:R-:W-:Y:S02]  /*1d90*/  IMAD.MOV.U32 R6, RZ, RZ, RZ ;  /* 0x000000ffff067224 */ /* 0x000fe400078e00ff */
[----:B0-----:R-:W-:-:S04]  /*1da0*/  IMAD.WIDE R10, R22, 0x4, R8 ;  /* 0x00000004160a7825 */ /* 0x001fc800078e0208 */
[----:B------:R-:W-:Y:S01]  /*1db0*/  IMAD.WIDE R8, R17, 0x4, R8 ;  /* 0x0000000411087825 */ /* 0x000fe200078e0208 */
[----:B------:R-:W-:Y:S01]  /*1dc0*/  HFMA2.MMA R17, -RZ, RZ, 0, 0 ;  /* 0x00000000ff117435 */ /* 0x000fe200000001ff */
[----:B------:R0:W2:Y:S09]  /*1dd0*/  @P1 LDG.E.EL R6, desc[UR12][R10.64] ;  /* 0x0000000c0a061981 */ /* 0x0000b2000c2e1900 */
[----:B------:R1:W2:Y:S01]  /*1de0*/  @P1 LDG.E.EL R17, desc[UR12][R8.64] ;  /* 0x0000000c08111981 */ /* 0x0002a2000c2e1900 */
[----:B------:R-:W0:Y:S01]  /*1df0*/  S2UR UR7, SR_CgaCtaId ;  /* 0x00000000000779c3 */ /* 0x000e220000008800 */
[----:B---3--:R-:W-:Y:S01]  /*1e00*/  SEL R19, R19, RZ, P3 ;  /* 0x000000ff13137207 */ /* 0x008fe20001800000 */
[----:B------:R-:W-:-:S04]  /*1e10*/  UMOV UR6, 0x400 ;  /* 0x0000040000067882 */ /* 0x000fc80000000000 */
[----:B------:R-:W-:Y:S01]  /*1e20*/  FADD R19, R20, R19 ;  /* 0x0000001314137221 */ /* 0x000fe20000000000 */
[C---:B------:R-:W-:Y:S02]  /*1e30*/  LOP3.LUT R20, R18.reuse, 0x7f, RZ, 0xc0, !PT ;  /* 0x0000007f12147812 */ /* 0x040fe400078ec0ff */
[----:B------:R-:W-:Y:S02]  /*1e40*/  SHF.L.U32 R22, R18, 0x2, RZ ;  /* 0x0000000212167819 */ /* 0x000fe400000006ff */
[----:B------:R-:W-:Y:S01]  /*1e50*/  SHF.R.S32.HI R14, RZ, 0x15, R14 ;  /* 0x00000015ff0e7819 */ /* 0x000fe2000001140e */
[----:B0-----:R-:W-:-:S06]  /*1e60*/  UPRMT UR6, UR7, 0x654, UR6 ;  /* 0x0000065407067896 */ /* 0x001fcc0008000006 */
[----:B------:R-:W-:Y:S02]  /*1e70*/  LEA R20, R20, UR6, 0x2 ;  /* 0x0000000614147c11 */ /* 0x000fe4000f8e10ff */
[----:B------:R-:W-:Y:S02]  /*1e80*/  LOP3.LUT R22, R22, 0x1fc, RZ, 0xc0, !PT ;  /* 0x000001fc16167812 */ /* 0x000fe400078ec0ff */
[----:B------:R-:W-:Y:S01]  /*1e90*/  SGXT R14, R14, 0x1 ;  /* 0x000000010e0e781a */ /* 0x000fe20000000200 */
[----:B----4-:R0:W-:Y:S01]  /*1ea0*/  STS [R20], R23 ;  /* 0x0000001714007388 */ /* 0x0101e20000000800 */
[----:B------:R-:W-:-:S04]  /*1eb0*/  LOP3.LUT R11, R12, 0x200, R22, 0xfe, !PT ;  /* 0x000002000c0b7812 */ /* 0x000fc800078efe16 */
[----:B-1----:R-:W-:Y:S01]  /*1ec0*/  LEA.HI R8, R14, R11, RZ, 0xb ;  /* 0x0000000b0e087211 */ /* 0x002fe200078f58ff */
[----:B-----5:R1:W-:Y:S04]  /*1ed0*/  STS [R20+0x200], R13 ;  /* 0x0002000d14007388 */ /* 0x0203e80000000800 */
[C---:B------:R-:W-:Y:S01]  /*1ee0*/  IMAD.SHL.U32 R9, R8.reuse, 0x40, RZ ;  /* 0x0000004008097824 */ /* 0x040fe200078e00ff */
[----:B------:R-:W-:Y:S02]  /*1ef0*/  LOP3.LUT R34, R8, 0xfffff800, RZ, 0xc0, !PT ;  /* 0xfffff80008227812 */ /* 0x000fe400078ec0ff */
[----:B------:R-:W-:Y:S02]  /*1f00*/  LEA R18, R22, UR6, 0x2 ;  /* 0x0000000616127c11 */ /* 0x000fe4000f8e10ff */
[----:B------:R-:W-:-:S04]  /*1f10*/  LOP3.LUT R9, R9, 0xfffe0000, RZ, 0xc0, !PT ;  /* 0xfffe000009097812 */ /* 0x000fc800078ec0ff */
[----:B------:R-:W-:Y:S01]  /*1f20*/  IADD3 R34, R9, R11, -R34 ;  /* 0x0000000b09227210 */ /* 0x000fe20007ffe822 */
[----:B------:R-:W-:Y:S04]  /*1f30*/  STS [R20+0x400], R15 ;  /* 0x0004000f14007388 */ /* 0x000fe80000000800 */
[----:B------:R3:W-:Y:S01]  /*1f40*/  STS [R20+0x600], R21 ;  /* 0x0006001514007388 */ /* 0x0007e20000000800 */
[----:B------:R-:W-:Y:S01]  /*1f50*/  BAR.SYNC.DEFER_BLOCKING 0x0 ;  /* 0x0000000000007b1d */ /* 0x000fe20000010000 */
[----:B------:R-:W-:-:S05]  /*1f60*/  LOP3.LUT R12, R12, R22, RZ, 0xfc, !PT ;  /* 0x000000160c0c7212 */ /* 0x000fca00078efcff */
[----:B------:R-:W4:Y:S02]  /*1f70*/  LDS.128 R8, [R18] ;  /* 0x0000000012087984 */ /* 0x000f240000000c00 */
[----:B------:R-:W-:Y:S01]  /*1f80*/  BAR.SYNC.DEFER_BLOCKING 0x0 ;  /* 0x0000000000007b1d */ /* 0x000fe20000010000 */
[----:B------:R-:W-:-:S04]  /*1f90*/  LEA.HI R14, R14, R12, RZ, 0xb ;  /* 0x0000000c0e0e7211 */ /* 0x000fc800078f58ff */
[----:B------:R-:W-:-:S04]  /*1fa0*/  LOP3.LUT R22, R14, 0xfffff800, RZ, 0xc0, !PT ;  /* 0xfffff8000e167812 */ /* 0x000fc800078ec0ff */
[----:B------:R-:W-:Y:S02]  /*1fb0*/  IADD3 R12, R12, -R22, RZ ;  /* 0x800000160c0c7210 */ /* 0x000fe40007ffe0ff */
[----:B0-----:R-:W0:Y:S01]  /*1fc0*/  LDC.64 R22, c[0x0][0x218] ;  /* 0x00008600ff167b82 */ /* 0x001e220000000a00 */
[----:B------:R-:W-:Y:S04]  /*1fd0*/  STS [R20], R33 ;  /* 0x0000002114007388 */ /* 0x000fe80000000800 */
[----:B------:R0:W-:Y:S04]  /*1fe0*/  STS [R20+0x200], R37 ;  /* 0x0002002514007388 */ /* 0x0001e80000000800 */
[----:B------:R-:W-:Y:S01]  /*1ff0*/  STS [R20+0x600], R35 ;  /* 0x0006002314007388 */ /* 0x000fe20000000800 */
[----:B------:R-:W-:-:S02]  /*2000*/  MOV R36, UR8 ;  /* 0x0000000800247c02 */ /* 0x000fc40008000f00 */
[----:B------:R-:W-:-:S03]  /*2010*/  SHF.L.U32 R14, R14, 0x6, RZ ;  /* 0x000000060e0e7819 */ /* 0x000fc600000006ff */
[----:B------:R-:W-:Y:S01]  /*2020*/  IMAD R12, R36, 0x800, R12 ;  /* 0x00000800240c7824 */ /* 0x000fe200078e020c */
[----:B-1----:R-:W-:-:S04]  /*2030*/  LOP3.LUT R13, R14, 0xfffe0000, RZ, 0xc0, !PT ;  /* 0xfffe00000e0d7812 */ /* 0x002fc800078ec0ff */
[----:B---3--:R-:W-:-:S05]  /*2040*/  IADD3 R21, R12, R13, RZ ;  /* 0x0000000d0c157210 */ /* 0x008fca0007ffe0ff */
[----:B0-----:R-:W-:Y:S01]  /*2050*/  IMAD.WIDE R36, R21, 0x4, R22 ;  /* 0x0000000415247825 */ /* 0x001fe200078e0216 */
[----:B------:R-:W-:Y:S02]  /*2060*/  UISETP.GT.AND UP0, UPT, UR8, 0x37, UPT ;  /* 0x000000370800788c */ /* 0x000fe4000bf04270 */
[----:B------:R-:W-:Y:S01]  /*2070*/  MOV R33, UR8 ;  /* 0x0000000800217c02 */ /* 0x000fe20008000f00 */
[----:B------:R-:W-:Y:S02]  /*2080*/  UISETP.GE.AND UP2, UPT, UR8, 0x38, UPT ;  /* 0x000000380800788c */ /* 0x000fe4000bf46270 */
[----:B------:R-:W-:Y:S02]  /*2090*/  USHF.R.S32.HI UR4, URZ, 0x3, UR4 ;  /* 0x000000033f047899 */ /* 0x000fe40008011404 */
[----:B------:R-:W-:Y:S02]  /*20a0*/  USEL UR8, URZ, 0x9, !UP0 ;  /* 0x000000093f087887 */ /* 0x000fe4000c000000 */
[----:B------:R-:W-:-:S02]  /*20b0*/  UISETP.GT.AND UP0, UPT, UR5, 0x6, UPT ;  /* 0x000000060500788c */ /* 0x000fc4000bf04270 */
[----:B------:R-:W-:Y:S02]  /*20c0*/  UIADD3 UR6, UR5, 0x2, URZ ;  /* 0x0000000205067890 */ /* 0x000fe4000fffe03f */
[----:B------:R-:W-:Y:S02]  /*20d0*/  UISETP.GE.AND UP1, UPT, UR5, 0x7, UPT ;  /* 0x000000070500788c */ /* 0x000fe4000bf26270 */
[----:B------:R-:W-:Y:S02]  /*20e0*/  UIADD3 UR7, UR4, 0x2, URZ ;  /* 0x0000000204077890 */ /* 0x000fe4000fffe03f */
[----:B------:R-:W-:Y:S02]  /*20f0*/  USEL UR6, UR6, URZ, !UP1 ;  /* 0x0000003f06067287 */ /* 0x000fe4000c800000 */
[----:B------:R-:W-:Y:S02]  /*2100*/  UIADD3 UR10, UR4, UR5, URZ ;  /* 0x00000005040a7290 */ /* 0x000fe4000fffe03f */
[----:B------:R-:W-:Y:S01]  /*2110*/  USEL UR7, UR7, URZ, !UP2 ;  /* 0x0000003f07077287 */ /* 0x000fe2000d000000 */
[----:B------:R-:W-:Y:S01]  /*2120*/  LEA R34, R33, R34, 0xb ;  /* 0x0000002221227211 */ /* 0x000fe200078e58ff */
[----:B------:R-:W-:-:S02]  /*2130*/  UIADD3 UR9, UR6, 0x9, URZ ;  /* 0x0000000906097890 */ /* 0x000fc4000fffe03f */
[----:B------:R-:W-:Y:S02]  /*2140*/  UIADD3 UR7, UR8, UR7, URZ ;  /* 0x0000000708077290 */ /* 0x000fe4000fffe03f */
[----:B------:R-:W-:Y:S02]  /*2150*/  UIMAD UR10, UR4, UR5, -UR10 ;  /* 0x00000005040a72a4 */ /* 0x000fe4000f8e0a0a */
[----:B------:R-:W-:-:S04]  /*2160*/  @!UP0 UIADD3 UR9, UR6, URZ, URZ ;  /* 0x0000003f06098290 */ /* 0x000fc8000fffe03f */
[----:B------:R-:W-:Y:S01]  /*2170*/  UIADD3 UR10, UR7, UR10, UR9 ;  /* 0x0000000a070a7290 */ /* 0x000fe2000fffe009 */
[----:B--2---:R-:W-:Y:S01]  /*2180*/  STS [R20+0x400], R32 ;  /* 0x0004002014007388 */ /* 0x004fe20000000800 */
[----:B------:R-:W-:Y:S06]  /*2190*/  BAR.SYNC.DEFER_BLOCKING 0x0 ;  /* 0x0000000000007b1d */ /* 0x000fec0000010000 */
[----:B------:R-:W0:Y:S04]  /*21a0*/  LDS.128 R12, [R18] ;  /* 0x00000000120c7984 */ /* 0x000e280000000c00 */
[----:B----4-:R1:W-:Y:S02]  /*21b0*/  @!P0 STG.E.128 desc[UR12][R36.64], R8 ;  /* 0x0000000824008986 */ /* 0x0103e4000c101d0c */
[----:B-1----:R-:W1:Y:S01]  /*21c0*/  LDC.64 R36, c[0x0][0x220] ;  /* 0x00008800ff247b82 */ /* 0x002e620000000a00 */
[----:B------:R-:W-:Y:S01]  /*21d0*/  IMAD.WIDE R32, R34, 0x4, R22 ;  /* 0x0000000422207825 */ /* 0x000fe200078e0216 */
[----:B------:R-:W-:-:S02]  /*21e0*/  UIMAD UR4, UR4, UR9, URZ ;  /* 0x00000009040472a4 */ /* 0x000fc4000f8e023f */
[----:B------:R-:W-:Y:S02]  /*21f0*/  UIADD3 UR10, UR10, 0x1, URZ ;  /* 0x000000010a0a7890 */ /* 0x000fe4000fffe03f */
[----:B------:R-:W-:Y:S02]  /*2200*/  UIMAD UR4, UR5, UR7, UR4 ;  /* 0x00000007050472a4 */ /* 0x000fe4000f8e0204 */
[----:B------:R-:W-:-:S04]  /*2210*/  UIMAD UR10, UR7, UR9, UR10 ;  /* 0x00000009070a72a4 */ /* 0x000fc8000f8e020a */
[----:B------:R-:W-:Y:S01]  /*2220*/  UIADD3 UR4, -UR4, UR10, URZ ;  /* 0x0000000a04047290 */ /* 0x000fe2000fffe13f */
[----:B0-----:R0:W-:Y:S01]  /*2230*/  @!P0 STG.E.128 desc[UR12][R32.64], R12 ;  /* 0x0000000c20008986 */ /* 0x0011e2000c101d0c */
[----:B-1----:R-:W-:-:S05]  /*2240*/  IMAD.WIDE R22, R21, 0x4, R36 ;  /* 0x0000000415167825 */ /* 0x002fca00078e0224 */
[----:B------:R1:W-:Y:S01]  /*2250*/  @!P0 STG.E.128 desc[UR12][R22.64], R8 ;  /* 0x0000000816008986 */ /* 0x0003e2000c101d0c */
[----:B0-----:R-:W-:Y:S01]  /*2260*/  I2FP.F32.S32 R32, UR4 ;  /* 0x0000000400207c45 */ /* 0x001fe20008201400 */
[----:B-1----:R-:W0:Y:S03]  /*2270*/  LDC.64 R22, c[0x0][0x228] ;  /* 0x00008a00ff167b82 */ /* 0x002e260000000a00 */
[----:B------:R-:W-:Y:S01]  /*2280*/  FSETP.GT.AND P2, PT, |R32|, 8.50705917302346158658e+37, PT ;  /* 0x7e8000002000780b */ /* 0x000fe20003f44200 */
[----:B------:R-:W-:Y:S01]  /*2290*/  IMAD.WIDE R36, R34, 0x4, R36 ;  /* 0x0000000422247825 */ /* 0x000fe200078e0224 */
[----:B------:R-:W-:Y:S02]  /*22a0*/  FSETP.GEU.AND P4, PT, |R32|, 1.175494350822287508e-38, PT ;  /* 0x008000002000780b */ /* 0x000fe40003f8e200 */
[----:B------:R-:W-:Y:S02]  /*22b0*/  SEL R25, R25, RZ, P1 ;  /* 0x000000ff19197207 */ /* 0x000fe40000800000 */
[----:B------:R-:W-:Y:S01]  /*22c0*/  SEL R24, R24, RZ, P1 ;  /* 0x000000ff18187207 */ /* 0x000fe20000800000 */
[----:B------:R1:W-:Y:S02]  /*22d0*/  @!P0 STG.E.128 desc[UR12][R36.64], R12 ;  /* 0x0000000c24008986 */ /* 0x0003e4000c101d0c */
[----:B------:R-:W-:Y:S01]  /*22e0*/  FADD R30, R30, R25 ;  /* 0x000000191e1e7221 */ /* 0x000fe20000000000 */
[----:B------:R-:W-:-:S03]  /*22f0*/  SEL R27, R27, RZ, P1 ;  /* 0x000000ff1b1b7207 */ /* 0x000fc60000800000 */
[----:B------:R-:W-:Y:S01]  /*2300*/  @P2 FMUL R32, R32, 0.25 ;  /* 0x3e80000020202820 */ /* 0x000fe20000400000 */
[----:B------:R-:W-:-:S03]  /*2310*/  SEL R26, R26, RZ, P1 ;  /* 0x000000ff1a1a7207 */ /* 0x000fc60000800000 */
[----:B------:R-:W-:Y:S01]  /*2320*/  @!P4 FMUL R32, R32, 16777216 ;  /* 0x4b8000002020c820 */ /* 0x000fe20000400000 */
[----:B-1----:R-:W-:Y:S01]  /*2330*/  FADD R36, R29, R24 ;  /* 0x000000181d247221 */ /* 0x002fe20000000000 */
[----:B0-----:R-:W-:-:S04]  /*2340*/  IMAD.WIDE R24, R21, 0x4, R22 ;  /* 0x0000000415187825 */ /* 0x001fc800078e0216 */
[----:B------:R-:W-:Y:S01]  /*2350*/  IMAD.WIDE R22, R34, 0x4, R22 ;  /* 0x0000000422167825 */ /* 0x000fe200078e0216 */
[----:B------:R0:W-:Y:S04]  /*2360*/  @!P0 STG.E.128 desc[UR12][R24.64], R8 ;  /* 0x0000000818008986 */ /* 0x0001e8000c101d0c */
[----:B------:R1:W-:Y:S01]  /*2370*/  @!P0 STG.E.128 desc[UR12][R22.64], R12 ;  /* 0x0000000c16008986 */ /* 0x0003e2000c101d0c */
[----:B------:R-:W-:Y:S02]  /*2380*/  FADD R28, R28, R27 ;  /* 0x0000001b1c1c7221 */ /* 0x000fe40000000000 */
[----:B------:R-:W2:Y:S01]  /*2390*/  MUFU.RCP R27, R32 ;  /* 0x00000020001b7308 */ /* 0x000ea20000001000 */
[----:B------:R-:W-:Y:S01]  /*23a0*/  FADD R26, R31, R26 ;  /* 0x0000001a1f1a7221 */ /* 0x000fe20000000000 */
[----:B------:R-:W-:Y:S01]  /*23b0*/  @P2 FMUL R30, R30, 0.25 ;  /* 0x3e8000001e1e2820 */ /* 0x000fe20000400000 */
[----:B------:R-:W-:Y:S01]  /*23c0*/  @P2 FMUL R28, R28, 0.25 ;  /* 0x3e8000001c1c2820 */ /* 0x000fe20000400000 */
[----:B------:R-:W-:Y:S01]  /*23d0*/  @P2 FMUL R36, R36, 0.25 ;  /* 0x3e80000024242820 */ /* 0x000fe20000400000 */
[----:B------:R-:W-:Y:S01]  /*23e0*/  @P2 FMUL R26, R26, 0.25 ;  /* 0x3e8000001a1a2820 */ /* 0x000fe20000400000 */
[----:B------:R-:W-:Y:S01]  /*23f0*/  @!P4 FMUL R30, R30, 16777216 ;  /* 0x4b8000001e1ec820 */ /* 0x000fe20000400000 */
[----:B------:R-:W-:Y:S01]  /*2400*/  @!P4 FMUL R28, R28, 16777216 ;  /* 0x4b8000001c1cc820 */ /* 0x000fe20000400000 */
[----:B------:R-:W-:Y:S01]  /*2410*/  @!P4 FMUL R36, R36, 16777216 ;  /* 0x4b8000002424c820 */ /* 0x000fe20000400000 */
[----:B------:R-:W-:Y:S01]  /*2420*/  @!P4 FMUL R26, R26, 16777216 ;  /* 0x4b8000001a1ac820 */ /* 0x000fe20000400000 */
[C---:B--2---:R-:W-:Y:S01]  /*2430*/  FMUL R29, R27.reuse, R30 ;  /* 0x0000001e1b1d7220 */ /* 0x044fe20000400000 */
[----:B------:R-:W-:Y:S01]  /*2440*/  BAR.SYNC.DEFER_BLOCKING 0x0 ;  /* 0x0000000000007b1d */ /* 0x000fe20000010000 */
[C---:B0-----:R-:W-:Y:S01]  /*2450*/  FMUL R25, R27.reuse, R28 ;  /* 0x0000001c1b197220 */ /* 0x041fe20000400000 */
[C---:B-1----:R-:W-:Y:S01]  /*2460*/  FMUL R15, R27.reuse, R36 ;  /* 0x000000241b0f7220 */ /* 0x042fe20000400000 */
[----:B------:R-:W-:-:S03]  /*2470*/  FMUL R23, R27, R26 ;  /* 0x0000001a1b177220 */ /* 0x000fc60000400000 */
[----:B------:R-:W-:Y:S04]  /*2480*/  STS [R20], R29 ;  /* 0x0000001d14007388 */ /* 0x000fe80000000800 */
[----:B------:R-:W-:Y:S04]  /*2490*/  STS [R20+0x200], R25 ;  /* 0x0002001914007388 */ /* 0x000fe80000000800 */
[----:B------:R0:W-:Y:S04]  /*24a0*/  STS [R20+0x400], R15 ;  /* 0x0004000f14007388 */ /* 0x0001e80000000800 */
[----:B------:R-:W-:Y:S01]  /*24b0*/  STS [R20+0x600], R23 ;  /* 0x0006001714007388 */ /* 0x000fe20000000800 */
[----:B------:R-:W-:Y:S01]  /*24c0*/  BAR.SYNC.DEFER_BLOCKING 0x0 ;  /* 0x0000000000007b1d */ /* 0x000fe20000010000 */
[----:B------:R-:W-:-:S02]  /*24d0*/  SEL R2, R2, RZ, P3 ;  /* 0x000000ff02027207 */ /* 0x000fc40001800000 */
[----:B------:R-:W-:Y:S02]  /*24e0*/  SEL R13, R0, RZ, P3 ;  /* 0x000000ff000d7207 */ /* 0x000fe40001800000 */
[----:B------:R-:W-:Y:S01]  /*24f0*/  SEL R0, R7, RZ, P1 ;  /* 0x000000ff07007207 */ /* 0x000fe20000800000 */
[----:B------:R-:W-:Y:S01]  /*2500*/  FADD R12, R3, R2 ;  /* 0x00000002030c7221 */ /* 0x000fe20000000000 */
[----:B------:R-:W-:Y:S01]  /*2510*/  SEL R5, R5, RZ, P1 ;  /* 0x000000ff05057207 */ /* 0x000fe20000800000 */
[----:B------:R-:W-:Y:S01]  /*2520*/  FADD R16, R16, R13 ;  /* 0x0000000d10107221 */ /* 0x000fe20000000000 */
[----:B------:R-:W-:Y:S02]  /*2530*/  SEL R7, R6, RZ, P1 ;  /* 0x000000ff06077207 */ /* 0x000fe40000800000 */
[----:B------:R-:W-:Y:S01]  /*2540*/  SEL R17, R17, RZ, P1 ;  /* 0x000000ff11117207 */ /* 0x000fe20000800000 */
[----:B------:R-:W-:Y:S01]  /*2550*/  FADD R4, R4, R5 ;  /* 0x0000000504047221 */ /* 0x000fe20000000000 */
[----:B------:R-:W-:Y:S01]  /*2560*/  FADD R0, R19, R0 ;  /* 0x0000000013007221 */ /* 0x000fe20000000000 */
[----:B------:R-:W-:Y:S01]  /*2570*/  FADD R6, R12, R7 ;  /* 0x000000070c067221 */ /* 0x000fe20000000000 */
[----:B------:R-:W1:Y:S01]  /*2580*/  LDC.64 R2, c[0x0][0x230] ;  /* 0x00008c00ff027b82 */ /* 0x000e620000000a00 */
[----:B------:R-:W-:Y:S01]  /*2590*/  FADD R12, R16, R17 ;  /* 0x00000011100c7221 */ /* 0x000fe20000000000 */
[----:B------:R-:W2:Y:S01]  /*25a0*/  LDS.128 R8, [R18] ;  /* 0x0000000012087984 */ /* 0x000ea20000000c00 */
        /* <DEDUP_REMOVED lines=8> */
[C---:B------:R-:W-:Y:S01]  /*2630*/  FMUL R7, R27.reuse, R4 ;  /* 0x000000041b077220 */ /* 0x040fe20000400000 */
[----:B------:R-:W-:Y:S01]  /*2640*/  BAR.SYNC.DEFER_BLOCKING 0x0 ;  /* 0x0000000000007b1d */ /* 0x000fe20000010000 */
[C---:B------:R-:W-:Y:S01]  /*2650*/  FMUL R13, R27.reuse, R0 ;  /* 0x000000001b0d7220 */ /* 0x040fe20000400000 */
[C---:B0-----:R-:W-:Y:S01]  /*2660*/  FMUL R15, R27.reuse, R6 ;  /* 0x000000061b0f7220 */ /* 0x041fe20000400000 */
[----:B------:R-:W-:-:S03]  /*2670*/  FMUL R27, R27, R12 ;  /* 0x0000000c1b1b7220 */ /* 0x000fc60000400000 */
[----:B------:R0:W-:Y:S04]  /*2680*/  STS [R20], R7 ;  /* 0x0000000714007388 */ /* 0x0001e80000000800 */
[----:B------:R0:W-:Y:S04]  /*2690*/  STS [R20+0x200], R13 ;  /* 0x0002000d14007388 */ /* 0x0001e80000000800 */
[----:B------:R0:W-:Y:S04]  /*26a0*/  STS [R20+0x400], R15 ;  /* 0x0004000f14007388 */ /* 0x0001e80000000800 */
[----:B------:R0:W-:Y:S01]  /*26b0*/  STS [R20+0x600], R27 ;  /* 0x0006001b14007388 */ /* 0x0001e20000000800 */
[----:B-1----:R-:W-:Y:S01]  /*26c0*/  IMAD.WIDE R4, R21, 0x4, R2 ;  /* 0x0000000415047825 */ /* 0x002fe200078e0202 */
[----:B------:R-:W-:Y:S06]  /*26d0*/  BAR.SYNC.DEFER_BLOCKING 0x0 ;  /* 0x0000000000007b1d */ /* 0x000fec0000010000 */
[----:B--2---:R0:W-:Y:S02]  /*26e0*/  @!P0 STG.E.128 desc[UR12][R4.64], R8 ;  /* 0x0000000804008986 */ /* 0x0041e4000c101d0c */
[----:B0-----:R-:W-:Y:S05]  /*26f0*/  @P0 EXIT ;  /* 0x000000000000094d */ /* 0x001fea0003800000 */
[----:B------:R-:W0:Y:S01]  /*2700*/  LDS.128 R16, [R18] ;  /* 0x0000000012107984 */ /* 0x000e220000000c00 */
[----:B------:R-:W-:-:S05]  /*2710*/  IMAD.WIDE R2, R34, 0x4, R2 ;  /* 0x0000000422027825 */ /* 0x000fca00078e0202 */
[----:B0-----:R-:W-:Y:S01]  /*2720*/  STG.E.128 desc[UR12][R2.64], R16 ;  /* 0x0000001002007986 */ /* 0x001fe2000c101d0c */
[----:B------:R-:W-:Y:S05]  /*2730*/  EXIT ;  /* 0x000000000000794d */ /* 0x000fea0003800000 */
.L_x_0:
[----:B------:R-:W-:-:S00]  /*2740*/  BRA `(.L_x_0) ;  /* 0xfffffffc00fc7947 */ /* 0x000fc0000383ffff */
[----:B------:R-:W-:-:S00]  /*2750*/  NOP ;  /* 0x0000000000007918 */ /* 0x000fc00000000000 */
        /* <DEDUP_REMOVED lines=10> */
.L_x_1:


//--------------------- .nv.shared.triton_poi_fused_avg_pool2d_convolution_53 --------------------------
	.section	.nv.shared.triton_poi_fused_avg_pool2d_convolution_53,"aw",@nobits
	.sectionflags	@""
	.align	16
	.zero		1024


//--------------------- .nv.constant0.triton_poi_fused_avg_pool2d_convolution_53 --------------------------
	.section	.nv.constant0.triton_poi_fused_avg_pool2d_convolution_53,"a",@progbits
	.sectionflags	@""
	.align	4
.nv.constant0.triton_poi_fused_avg_pool2d_convolution_53:
	.zero		576
